	.target	sm_90a

	.elftype	@"ET_EXEC"


//--------------------- .note.nv.tkinfo           --------------------------
	.section	.note.nv.tkinfo,"",@"SHT_NOTE"
	.sectionflags	@"SHF_NOTE_NV_TKINFO"
	.tkinfo
        /*0018*/ 	.word	0x00000002
        /*0030*/ 	.string	""
        /*0030*/ 	.string	"ptxas"
        /*0030*/ 	.string	"Cuda compilation tools, release 13.0, V13.0.88"
        /*0030*/ 	.string	"Build cuda_13.0.r13.0/compiler.36424714_0"
        /*0030*/ 	.string	"-arch sm_90a -m 64 "



//--------------------- .note.nv.cuinfo           --------------------------
	.section	.note.nv.cuinfo,"",@"SHT_NOTE"
	.sectionflags	@"SHF_NOTE_NV_CUINFO"
        /*0018*/ 	.short	0x0002
        /*001a*/ 	.short	0x005a
        /*001c*/ 	.short	0x0082
	.zero		2


//--------------------- .nv.info                  --------------------------
	.section	.nv.info,"",@"SHT_CUDA_INFO"
	.align	4


	//----- nvinfo : EIATTR_REGCOUNT
	.align		4
        /*0000*/ 	.byte	0x04, 0x2f
        /*0002*/ 	.short	(.L_12 - .L_11)
	.align		4
.L_11:
        /*0004*/ 	.word	index@(_ZN7cutlass13device_kernelINS_4gemm6kernel13GemmUniversalIN4cute5tupleIJiiiiEEENS1_10collective13CollectiveMmaINS1_37MainloopSm90TmaGmmaWarpSpecializedFP8ILi4ENS5_IJNS4_1CILi2EEESB_NSA_ILi1EEEEEENS1_35KernelTmaWarpSpecializedCooperativeEEENS5_IJNSA_ILi128EEENSA_ILi256EEESG_EEENS_12float_e5m2_tENS5_IJlSC_lEEESJ_SK_NS4_8TiledMMAINS4_8MMA_AtomIJNS4_4SM904GMMA31MMA_64x256x32_F32E5M2E5M2_SS_TNILNSO_7ScaleInE1ELSQ_1EEEEEENS4_6LayoutINS5_IJSB_SC_SC_EEENS5_IJSC_NSA_ILi0EEESV_EEEEENS5_IJNS4_10UnderscoreESY_SY_EEEEENS4_23SM90_TMA_LOAD_MULTICASTENS4_14ComposedLayoutINS4_7SwizzleILi3ELi4ELi3EEENS4_18smem_ptr_flag_bitsILi8EEENST_INS5_IJNSA_ILi8EEESG_EEENS5_IJSG_SC_EEEEEEEvNS4_8identityES11_S1B_vS1C_EENS_8epilogue10collective6detail29Sm90TmaWarpSpecializedAdapterINS1F_15DefaultEpilogueISJ_SK_SK_NS1E_6thread17LinearCombinationISJ_Li1EffLNS1J_9ScaleType4KindE0ELNS_15FloatRoundStyleE2ESJ_EENS1_15EpilogueDefaultEEEEEvvEEEEvNT_6ParamsE)
        /*0008*/ 	.word	0x000000a8


	//----- nvinfo : EIATTR_FRAME_SIZE
	.align		4
.L_12:
        /*000c*/ 	.byte	0x04, 0x11
        /*000e*/ 	.short	(.L_14 - .L_13)
	.align		4
.L_13:
        /*0010*/ 	.word	index@(_ZN7cutlass13device_kernelINS_4gemm6kernel13GemmUniversalIN4cute5tupleIJiiiiEEENS1_10collective13CollectiveMmaINS1_37MainloopSm90TmaGmmaWarpSpecializedFP8ILi4ENS5_IJNS4_1CILi2EEESB_NSA_ILi1EEEEEENS1_35KernelTmaWarpSpecializedCooperativeEEENS5_IJNSA_ILi128EEENSA_ILi256EEESG_EEENS_12float_e5m2_tENS5_IJlSC_lEEESJ_SK_NS4_8TiledMMAINS4_8MMA_AtomIJNS4_4SM904GMMA31MMA_64x256x32_F32E5M2E5M2_SS_TNILNSO_7ScaleInE1ELSQ_1EEEEEENS4_6LayoutINS5_IJSB_SC_SC_EEENS5_IJSC_NSA_ILi0EEESV_EEEEENS5_IJNS4_10UnderscoreESY_SY_EEEEENS4_23SM90_TMA_LOAD_MULTICASTENS4_14ComposedLayoutINS4_7SwizzleILi3ELi4ELi3EEENS4_18smem_ptr_flag_bitsILi8EEENST_INS5_IJNSA_ILi8EEESG_EEENS5_IJSG_SC_EEEEEEEvNS4_8identityES11_S1B_vS1C_EENS_8epilogue10collective6detail29Sm90TmaWarpSpecializedAdapterINS1F_15DefaultEpilogueISJ_SK_SK_NS1E_6thread17LinearCombinationISJ_Li1EffLNS1J_9ScaleType4KindE0ELNS_15FloatRoundStyleE2ESJ_EENS1_15EpilogueDefaultEEEEEvvEEEEvNT_6ParamsE)
        /*0014*/ 	.word	0x000000f8


	//----- nvinfo : EIATTR_MIN_STACK_SIZE
	.align		4
.L_14:
        /*0018*/ 	.byte	0x04, 0x12
        /*001a*/ 	.short	(.L_16 - .L_15)
	.align		4
.L_15:
        /*001c*/ 	.word	index@(_ZN7cutlass13device_kernelINS_4gemm6kernel13GemmUniversalIN4cute5tupleIJiiiiEEENS1_10collective13CollectiveMmaINS1_37MainloopSm90TmaGmmaWarpSpecializedFP8ILi4ENS5_IJNS4_1CILi2EEESB_NSA_ILi1EEEEEENS1_35KernelTmaWarpSpecializedCooperativeEEENS5_IJNSA_ILi128EEENSA_ILi256EEESG_EEENS_12float_e5m2_tENS5_IJlSC_lEEESJ_SK_NS4_8TiledMMAINS4_8MMA_AtomIJNS4_4SM904GMMA31MMA_64x256x32_F32E5M2E5M2_SS_TNILNSO_7ScaleInE1ELSQ_1EEEEEENS4_6LayoutINS5_IJSB_SC_SC_EEENS5_IJSC_NSA_ILi0EEESV_EEEEENS5_IJNS4_10UnderscoreESY_SY_EEEEENS4_23SM90_TMA_LOAD_MULTICASTENS4_14ComposedLayoutINS4_7SwizzleILi3ELi4ELi3EEENS4_18smem_ptr_flag_bitsILi8EEENST_INS5_IJNSA_ILi8EEESG_EEENS5_IJSG_SC_EEEEEEEvNS4_8identityES11_S1B_vS1C_EENS_8epilogue10collective6detail29Sm90TmaWarpSpecializedAdapterINS1F_15DefaultEpilogueISJ_SK_SK_NS1E_6thread17LinearCombinationISJ_Li1EffLNS1J_9ScaleType4KindE0ELNS_15FloatRoundStyleE2ESJ_EENS1_15EpilogueDefaultEEEEEvvEEEEvNT_6ParamsE)
        /*0020*/ 	.word	0x000000f8
.L_16:


//--------------------- .nv.compat                --------------------------
	.section	.nv.compat,"",@"SHT_CUDA_COMPAT_INFO"
	.align	4
        /*0000*/ 	.byte	0x02, 0x09, 0x01, 0x00, 0x02, 0x02, 0x04, 0x00, 0x02, 0x05, 0x05, 0x00, 0x03, 0x07, 0x01, 0x01
        /*0010*/ 	.byte	0x02, 0x03, 0x01, 0x00, 0x02, 0x06, 0x01, 0x00, 0x04, 0x0b, 0x08, 0x00, 0x00, 0x00, 0x00, 0x00
        /*0020*/ 	.byte	0x00, 0x00, 0x00, 0x00


//--------------------- .nv.info._ZN7cutlass13device_kernelINS_4gemm6kernel13GemmUniversalIN4cute5tupleIJiiiiEEENS1_10collective13CollectiveMmaINS1_37MainloopSm90TmaGmmaWarpSpecializedFP8ILi4ENS5_IJNS4_1CILi2EEESB_NSA_ILi1EEEEEENS1_35KernelTmaWarpSpecializedCooperativeEEENS5_IJNSA_ILi128EEENSA_ILi256EEESG_EEENS_12float_e5m2_tENS5_IJlSC_lEEESJ_SK_NS4_8TiledMMAINS4_8MMA_AtomIJNS4_4SM904GMMA31MMA_64x256x32_F32E5M2E5M2_SS_TNILNSO_7ScaleInE1ELSQ_1EEEEEENS4_6LayoutINS5_IJSB_SC_SC_EEENS5_IJSC_NSA_ILi0EEESV_EEEEENS5_IJNS4_10UnderscoreESY_SY_EEEEENS4_23SM90_TMA_LOAD_MULTICASTENS4_14ComposedLayoutINS4_7SwizzleILi3ELi4ELi3EEENS4_18smem_ptr_flag_bitsILi8EEENST_INS5_IJNSA_ILi8EEESG_EEENS5_IJSG_SC_EEEEEEEvNS4_8identityES11_S1B_vS1C_EENS_8epilogue10collective6detail29Sm90TmaWarpSpecializedAdapterINS1F_15DefaultEpilogueISJ_SK_SK_NS1E_6thread17LinearCombinationISJ_Li1EffLNS1J_9ScaleType4KindE0ELNS_15FloatRoundStyleE2ESJ_EENS1_15EpilogueDefaultEEEEEvvEEEEvNT_6ParamsE --------------------------
	.section	.nv.info._ZN7cutlass13device_kernelINS_4gemm6kernel13GemmUniversalIN4cute5tupleIJiiiiEEENS1_10collective13CollectiveMmaINS1_37MainloopSm90TmaGmmaWarpSpecializedFP8ILi4ENS5_IJNS4_1CILi2EEESB_NSA_ILi1EEEEEENS1_35KernelTmaWarpSpecializedCooperativeEEENS5_IJNSA_ILi128EEENSA_ILi256EEESG_EEENS_12float_e5m2_tENS5_IJlSC_lEEESJ_SK_NS4_8TiledMMAINS4_8MMA_AtomIJNS4_4SM904GMMA31MMA_64x256x32_F32E5M2E5M2_SS_TNILNSO_7ScaleInE1ELSQ_1EEEEEENS4_6LayoutINS5_IJSB_SC_SC_EEENS5_IJSC_NSA_ILi0EEESV_EEEEENS5_IJNS4_10UnderscoreESY_SY_EEEEENS4_23SM90_TMA_LOAD_MULTICASTENS4_14ComposedLayoutINS4_7SwizzleILi3ELi4ELi3EEENS4_18smem_ptr_flag_bitsILi8EEENST_INS5_IJNSA_ILi8EEESG_EEENS5_IJSG_SC_EEEEEEEvNS4_8identityES11_S1B_vS1C_EENS_8epilogue10collective6detail29Sm90TmaWarpSpecializedAdapterINS1F_15DefaultEpilogueISJ_SK_SK_NS1E_6thread17LinearCombinationISJ_Li1EffLNS1J_9ScaleType4KindE0ELNS_15FloatRoundStyleE2ESJ_EENS1_15EpilogueDefaultEEEEEvvEEEEvNT_6ParamsE,"",@"SHT_CUDA_INFO"
	.sectionflags	@""
	.align	4


	//----- nvinfo : EIATTR_CUDA_API_VERSION
	.align		4
        /*0000*/ 	.byte	0x04, 0x37
        /*0002*/ 	.short	(.L_18 - .L_17)
.L_17:
        /*0004*/ 	.word	0x00000082


	//----- nvinfo : EIATTR_KPARAM_INFO
	.align		4
.L_18:
        /*0008*/ 	.byte	0x04, 0x17
        /*000a*/ 	.short	(.L_20 - .L_19)
.L_19:
        /*000c*/ 	.word	0x00000000
        /*0010*/ 	.short	0x0000
        /*0012*/ 	.short	0x0070
        /*0014*/ 	.byte	0x00, 0xf0, 0x01, 0x10


	//----- nvinfo : EIATTR_SPARSE_MMA_MASK
	.align		4
.L_20:
        /*0018*/ 	.byte	0x03, 0x50
        /*001a*/ 	.short	0x0000


	//----- nvinfo : EIATTR_MAXREG_COUNT
	.align		4
        /*001c*/ 	.byte	0x03, 0x1b
        /*001e*/ 	.short	0x00a8


	//----- nvinfo : EIATTR_NUM_BARRIERS
	.align		4
        /*0020*/ 	.byte	0x02, 0x4c
        /*0022*/ 	.byte	0x01
	.zero		1


	//----- nvinfo : EIATTR_ANNOTATIONS
	.align		4
        /*0024*/ 	.byte	0x04, 0x55
        /*0026*/ 	.short	(.L_22 - .L_21)


	//   ....[0]....
.L_21:
        /*0028*/ 	.word	0x00000001
        /*002c*/ 	.byte	0x10, 0x07, 0x00, 0x00, 0x01, 0x00, 0x00, 0x00, 0x00, 0x08, 0x00, 0x00, 0x01, 0x00, 0x00, 0x00
        /* <DEDUP_REMOVED lines=192> */
        /*0c3c*/ 	.byte	0x80, 0x05, 0x01, 0x00


	//----- nvinfo : EIATTR_MERCURY_ISA_VERSION
	.align		4
.L_22:
        /*0c40*/ 	.byte	0x03, 0x5f
        /*0c42*/ 	.short	0x0101


	//----- nvinfo : EIATTR_INT_WARP_WIDE_INSTR_OFFSETS
	.align		4
        /*0c44*/ 	.byte	0x04, 0x31
        /*0c46*/ 	.short	(.L_24 - .L_23)


	//   ....[0]....
.L_23:
        /*0c48*/ 	.word	0x00000550


	//   ....[1]....
        /*0c4c*/ 	.word	0x00000570


	//   ....[2]....
        /*0c50*/ 	.word	0x000006e0


	//   ....[3]....
        /*0c54*/ 	.word	0x000053c0


	//----- nvinfo : EIATTR_COOP_GROUP_MASK_REGIDS
	.align		4
.L_24:
        /*0c58*/ 	.byte	0x04, 0x29
        /*0c5a*/ 	.short	(.L_26 - .L_25)


	//   ....[0]....
.L_25:
        /*0c5c*/ 	.word	0xffffffff


	//   ....[1]....
        /*0c60*/ 	.word	0xffffffff


	//   ....[2]....
        /*0c64*/ 	.word	0xffffffff


	//   ....[3]....
        /*0c68*/ 	.word	0xffffffff


	//   ....[4]....
        /*0c6c*/ 	.word	0xffffffff


	//   ....[5]....
        /*0c70*/ 	.word	0xffffffff


	//----- nvinfo : EIATTR_COOP_GROUP_INSTR_OFFSETS
	.align		4
.L_26:
        /*0c74*/ 	.byte	0x04, 0x28
        /*0c76*/ 	.short	(.L_28 - .L_27)


	//   ....[0]....
.L_27:
        /*0c78*/ 	.word	0x00000070


	//   ....[1]....
        /*0c7c*/ 	.word	0x00000080


	//   ....[2]....
        /*0c80*/ 	.word	0x000001a0


	//   ....[3]....
        /*0c84*/ 	.word	0x000003c0


	//   ....[4]....
        /*0c88*/ 	.word	0x00000840


	//   ....[5]....
        /*0c8c*/ 	.word	0x000015c0


	//----- nvinfo : EIATTR_REG_RECONFIG
	.align		4
.L_28:
        /*0c90*/ 	.byte	0x01, 0x54
	.zero		2


	//----- nvinfo : EIATTR_MBARRIER_INSTR_OFFSETS
	.align		4
        /*0c94*/ 	.byte	0x04, 0x39
        /*0c96*/ 	.short	(.L_30 - .L_29)


	//   ....[0]....
.L_29:
        /*0c98*/ 	.word	0x00000320
        /*0c9c*/ 	.word	0x000000ff
        /*0ca0*/ 	.word	0x00000000
        /*0ca4*/ 	.short	0x0100
        /*0ca6*/ 	.byte	0x09
	.zero		1


	//   ....[1]....
        /*0ca8*/ 	.word	0x00000330
        /*0cac*/ 	.word	0x000000ff
        /*0cb0*/ 	.word	0x00000020
        /*0cb4*/ 	.short	0x0100
        /*0cb6*/ 	.byte	0x09
	.zero		1


	//   ....[2]....
        /*0cb8*/ 	.word	0x00000340
        /*0cbc*/ 	.word	0x000000ff
        /*0cc0*/ 	.word	0x00000008
        /*0cc4*/ 	.short	0x0100
        /*0cc6*/ 	.byte	0x09
	.zero		1


	//   ....[3]....
        /*0cc8*/ 	.word	0x00000350
        /*0ccc*/ 	.word	0x000000ff
        /*0cd0*/ 	.word	0x00000028
        /*0cd4*/ 	.short	0x0100
        /*0cd6*/ 	.byte	0x09
	.zero		1


	//   ....[4]....
        /*0cd8*/ 	.word	0x00000360
        /*0cdc*/ 	.word	0x000000ff
        /*0ce0*/ 	.word	0x00000010
        /*0ce4*/ 	.short	0x0100
        /*0ce6*/ 	.byte	0x09
	.zero		1


	//   ....[5]....
        /*0ce8*/ 	.word	0x00000370
        /*0cec*/ 	.word	0x000000ff
        /*0cf0*/ 	.word	0x00000030
        /*0cf4*/ 	.short	0x0100
        /*0cf6*/ 	.byte	0x09
	.zero		1


	//   ....[6]....
        /*0cf8*/ 	.word	0x00000380
        /*0cfc*/ 	.word	0x000000ff
        /*0d00*/ 	.word	0x00000018
        /*0d04*/ 	.short	0x0100
        /*0d06*/ 	.byte	0x09
	.zero		1


	//   ....[7]....
        /*0d08*/ 	.word	0x00000390
        /*0d0c*/ 	.word	0x000000ff
        /*0d10*/ 	.word	0x00000038
        /*0d14*/ 	.short	0x0100
        /*0d16*/ 	.byte	0x09
	.zero		1


	//   ....[8]....
        /*0d18*/ 	.word	0x00000770
        /*0d1c*/ 	.word	0x000000ff
        /*0d20*/ 	.word	0x00000050
        /*0d24*/ 	.short	0x0100
        /*0d26*/ 	.byte	0x06
	.zero		1


	//   ....[9]....
        /*0d28*/ 	.word	0x000007e0
        /*0d2c*/ 	.word	0x000000ff
        /*0d30*/ 	.word	0x00000058
        /*0d34*/ 	.short	0x0100
        /*0d36*/ 	.byte	0x06
	.zero		1


	//   ....[10]....
        /*0d38*/ 	.word	0x00001dc0
        /*0d3c*/ 	.word	0x000000ff
        /*0d40*/ 	.word	0x00000000
        /*0d44*/ 	.short	0x010a
        /*0d46*/ 	.byte	0x06
	.zero		1


	//   ....[11]....
        /*0d48*/ 	.word	0x00001e00
        /*0d4c*/ 	.word	0x000000ff
        /*0d50*/ 	.word	0x00000000
        /*0d54*/ 	.short	0x010a
        /*0d56*/ 	.byte	0x06
	.zero		1


	//   ....[12]....
        /*0d58*/ 	.word	0x000030d0
        /*0d5c*/ 	.word	0x000000ff
        /*0d60*/ 	.word	0x00000000
        /*0d64*/ 	.short	0x010a
        /*0d66*/ 	.byte	0x09
	.zero		1


	//   ....[13]....
        /*0d68*/ 	.word	0x00003110
        /*0d6c*/ 	.word	0x000000ff
        /*0d70*/ 	.word	0x00000000
        /*0d74*/ 	.short	0x010a
        /*0d76*/ 	.byte	0x09
	.zero		1


	//   ....[14]....
        /*0d78*/ 	.word	0x00004250
        /*0d7c*/ 	.word	0x000000e5
        /*0d80*/ 	.word	0x00000000
        /*0d84*/ 	.short	0x0101
        /*0d86*/ 	.byte	0x3f
	.zero		1


	//   ....[15]....
        /*0d88*/ 	.word	0x00005460
        /*0d8c*/ 	.word	0x00000018
        /*0d90*/ 	.word	0x00000000
        /*0d94*/ 	.short	0x0101
        /*0d96*/ 	.byte	0x3f
	.zero		1


	//   ....[16]....
        /*0d98*/ 	.word	0x0000f750
        /*0d9c*/ 	.word	0x0000000b
        /*0da0*/ 	.word	0x00000020
        /*0da4*/ 	.short	0x010a
        /*0da6*/ 	.byte	0x3f
	.zero		1


	//   ....[17]....
        /*0da8*/ 	.word	0x0000fb90
        /*0dac*/ 	.word	0x00000003
        /*0db0*/ 	.word	0x00000058
        /*0db4*/ 	.short	0x0101
        /*0db6*/ 	.byte	0x3f
	.zero		1


	//   ....[18]....
        /*0db8*/ 	.word	0x000102d0
        /*0dbc*/ 	.word	0x00000007
        /*0dc0*/ 	.word	0x00000000
        /*0dc4*/ 	.short	0x010a
        /*0dc6*/ 	.byte	0x3f
	.zero		1


	//   ....[19]....
        /*0dc8*/ 	.word	0x00010350
        /*0dcc*/ 	.word	0x00000009
        /*0dd0*/ 	.word	0x00000000
        /*0dd4*/ 	.short	0x010a
        /*0dd6*/ 	.byte	0x3f
	.zero		1


	//   ....[20]....
        /*0dd8*/ 	.word	0x000103e0
        /*0ddc*/ 	.word	0x00000006
        /*0de0*/ 	.word	0x00000000
        /*0de4*/ 	.short	0x010a
        /*0de6*/ 	.byte	0x3f
	.zero		1


	//   ....[21]....
        /*0de8*/ 	.word	0x00010470
        /*0dec*/ 	.word	0x00000003
        /*0df0*/ 	.word	0x00000000
        /*0df4*/ 	.short	0x010a
        /*0df6*/ 	.byte	0x3f
	.zero		1


	//   ....[22]....
        /*0df8*/ 	.word	0x000104e0
        /*0dfc*/ 	.word	0x00000003
        /*0e00*/ 	.word	0x00000000
        /*0e04*/ 	.short	0x010a
        /*0e06*/ 	.byte	0x3f
	.zero		1


	//   ....[23]....
        /*0e08*/ 	.word	0x00010550
        /*0e0c*/ 	.word	0x00000000
        /*0e10*/ 	.word	0x00000000
        /*0e14*/ 	.short	0x010a
        /*0e16*/ 	.byte	0x3f
	.zero		1


	//   ....[24]....
        /*0e18*/ 	.word	0x00010630
        /*0e1c*/ 	.word	0x0000000b
        /*0e20*/ 	.word	0x00000020
        /*0e24*/ 	.short	0x010a
        /*0e26*/ 	.byte	0x3f
	.zero		1


	//   ....[25]....
        /*0e28*/ 	.word	0x00010700
        /*0e2c*/ 	.word	0x00000007
        /*0e30*/ 	.word	0x00000000
        /*0e34*/ 	.short	0x010a
        /*0e36*/ 	.byte	0x3f
	.zero		1


	//   ....[26]....
        /*0e38*/ 	.word	0x00010750
        /*0e3c*/ 	.word	0x00000009
        /*0e40*/ 	.word	0x00000000
        /*0e44*/ 	.short	0x010a
        /*0e46*/ 	.byte	0x3f
	.zero		1


	//   ....[27]....
        /*0e48*/ 	.word	0x000107a0
        /*0e4c*/ 	.word	0x00000006
        /*0e50*/ 	.word	0x00000000
        /*0e54*/ 	.short	0x010a
        /*0e56*/ 	.byte	0x3f
	.zero		1


	//----- nvinfo : EIATTR_NUM_MBARRIERS
	.align		4
.L_30:
        /*0e58*/ 	.byte	0x03, 0x38
        /*0e5a*/ 	.short	0x000a


	//----- nvinfo : EIATTR_EXIT_INSTR_OFFSETS
	.align		4
        /*0e5c*/ 	.byte	0x04, 0x1c
        /*0e5e*/ 	.short	(.L_32 - .L_31)


	//   ....[0]....
.L_31:
        /*0e60*/ 	.word	0x000009d0


	//   ....[1]....
        /*0e64*/ 	.word	0x00001260


	//   ....[2]....
        /*0e68*/ 	.word	0x0000ed60


	//   ....[3]....
        /*0e6c*/ 	.word	0x0000f2f0


	//   ....[4]....
        /*0e70*/ 	.word	0x000104c0


	//----- nvinfo : EIATTR_MAX_THREADS
	.align		4
.L_32:
        /*0e74*/ 	.byte	0x04, 0x05
        /*0e76*/ 	.short	(.L_34 - .L_33)
.L_33:
        /*0e78*/ 	.word	0x00000180
        /*0e7c*/ 	.word	0x00000001
        /*0e80*/ 	.word	0x00000001


	//----- nvinfo : EIATTR_CRS_STACK_SIZE
	.align		4
.L_34:
        /*0e84*/ 	.byte	0x04, 0x1e
        /*0e86*/ 	.short	(.L_36 - .L_35)
.L_35:
        /*0e88*/ 	.word	0x00000000


	//----- nvinfo : EIATTR_CBANK_PARAM_SIZE
	.align		4
.L_36:
        /*0e8c*/ 	.byte	0x03, 0x19
        /*0e8e*/ 	.short	0x0470


	//----- nvinfo : EIATTR_PARAM_CBANK
	.align		4
        /*0e90*/ 	.byte	0x04, 0x0a
        /*0e92*/ 	.short	(.L_38 - .L_37)
	.align		4
.L_37:
        /*0e94*/ 	.word	index@(.nv.constant0._ZN7cutlass13device_kernelINS_4gemm6kernel13GemmUniversalIN4cute5tupleIJiiiiEEENS1_10collective13CollectiveMmaINS1_37MainloopSm90TmaGmmaWarpSpecializedFP8ILi4ENS5_IJNS4_1CILi2EEESB_NSA_ILi1EEEEEENS1_35KernelTmaWarpSpecializedCooperativeEEENS5_IJNSA_ILi128EEENSA_ILi256EEESG_EEENS_12float_e5m2_tENS5_IJlSC_lEEESJ_SK_NS4_8TiledMMAINS4_8MMA_AtomIJNS4_4SM904GMMA31MMA_64x256x32_F32E5M2E5M2_SS_TNILNSO_7ScaleInE1ELSQ_1EEEEEENS4_6LayoutINS5_IJSB_SC_SC_EEENS5_IJSC_NSA_ILi0EEESV_EEEEENS5_IJNS4_10UnderscoreESY_SY_EEEEENS4_23SM90_TMA_LOAD_MULTICASTENS4_14ComposedLayoutINS4_7SwizzleILi3ELi4ELi3EEENS4_18smem_ptr_flag_bitsILi8EEENST_INS5_IJNSA_ILi8EEESG_EEENS5_IJSG_SC_EEEEEEEvNS4_8identityES11_S1B_vS1C_EENS_8epilogue10collective6detail29Sm90TmaWarpSpecializedAdapterINS1F_15DefaultEpilogueISJ_SK_SK_NS1E_6thread17LinearCombinationISJ_Li1EffLNS1J_9ScaleType4KindE0ELNS_15FloatRoundStyleE2ESJ_EENS1_15EpilogueDefaultEEEEEvvEEEEvNT_6ParamsE)
        /*0e98*/ 	.short	0x0210
        /*0e9a*/ 	.short	0x0470


	//----- nvinfo : EIATTR_SW_WAR
	.align		4
.L_38:
        /*0e9c*/ 	.byte	0x04, 0x36
        /*0e9e*/ 	.short	(.L_40 - .L_39)
.L_39:
        /*0ea0*/ 	.word	0x00000008
.L_40:


//--------------------- .nv.callgraph             --------------------------
	.section	.nv.callgraph,"",@"SHT_CUDA_CALLGRAPH"
	.align	4
	.sectionentsize	8
	.align		4
        /*0000*/ 	.word	0x00000000
	.align		4
        /*0004*/ 	.word	0xffffffff
	.align		4
        /*0008*/ 	.word	0x00000000
	.align		4
        /*000c*/ 	.word	0xfffffffe
	.align		4
        /*0010*/ 	.word	0x00000000
	.align		4
        /*0014*/ 	.word	0xfffffffd
	.align		4
        /*0018*/ 	.word	0x00000000
	.align		4
        /*001c*/ 	.word	0xfffffffc


//--------------------- .nv.constant4             --------------------------
	.section	.nv.constant4,"a",@progbits
	.align	8
	.align		8
.nv.constant4:
        /*0000*/ 	.dword	_ZN39_INTERNAL_a064bf0f_4_k_cu_b71a1d2b_55684cuda3std3__45__cpo5beginE
	.align		8
        /*0008*/ 	.dword	_ZN39_INTERNAL_a064bf0f_4_k_cu_b71a1d2b_55684cuda3std3__45__cpo3endE
	.align		8
        /*0010*/ 	.dword	_ZN39_INTERNAL_a064bf0f_4_k_cu_b71a1d2b_55684cuda3std3__45__cpo6cbeginE
	.align		8
        /*0018*/ 	.dword	_ZN39_INTERNAL_a064bf0f_4_k_cu_b71a1d2b_55684cuda3std3__45__cpo4cendE
	.align		8
        /*0020*/ 	.dword	_ZN39_INTERNAL_a064bf0f_4_k_cu_b71a1d2b_55684cuda3std3__441_GLOBAL__N__a064bf0f_4_k_cu_b71a1d2b_55686ignoreE
	.align		8
        /*0028*/ 	.dword	_ZN39_INTERNAL_a064bf0f_4_k_cu_b71a1d2b_55684cuda3std3__419piecewise_constructE
	.align		8
        /*0030*/ 	.dword	_ZN39_INTERNAL_a064bf0f_4_k_cu_b71a1d2b_55684cuda3std3__48in_placeE
	.align		8
        /*0038*/ 	.dword	_ZN39_INTERNAL_a064bf0f_4_k_cu_b71a1d2b_55684cuda3std6ranges3__45__cpo4swapE
	.align		8
        /*0040*/ 	.dword	_ZN39_INTERNAL_a064bf0f_4_k_cu_b71a1d2b_55684cuda3std6ranges3__45__cpo9iter_moveE
	.align		8
        /*0048*/ 	.dword	_ZN39_INTERNAL_a064bf0f_4_k_cu_b71a1d2b_55684cute7productE
	.align		8
        /*0050*/ 	.dword	_ZN39_INTERNAL_a064bf0f_4_k_cu_b71a1d2b_55684cute1_E


//--------------------- .text._ZN7cutlass13device_kernelINS_4gemm6kernel13GemmUniversalIN4cute5tupleIJiiiiEEENS1_10collective13CollectiveMmaINS1_37MainloopSm90TmaGmmaWarpSpecializedFP8ILi4ENS5_IJNS4_1CILi2EEESB_NSA_ILi1EEEEEENS1_35KernelTmaWarpSpecializedCooperativeEEENS5_IJNSA_ILi128EEENSA_ILi256EEESG_EEENS_12float_e5m2_tENS5_IJlSC_lEEESJ_SK_NS4_8TiledMMAINS4_8MMA_AtomIJNS4_4SM904GMMA31MMA_64x256x32_F32E5M2E5M2_SS_TNILNSO_7ScaleInE1ELSQ_1EEEEEENS4_6LayoutINS5_IJSB_SC_SC_EEENS5_IJSC_NSA_ILi0EEESV_EEEEENS5_IJNS4_10UnderscoreESY_SY_EEEEENS4_23SM90_TMA_LOAD_MULTICASTENS4_14ComposedLayoutINS4_7SwizzleILi3ELi4ELi3EEENS4_18smem_ptr_flag_bitsILi8EEENST_INS5_IJNSA_ILi8EEESG_EEENS5_IJSG_SC_EEEEEEEvNS4_8identityES11_S1B_vS1C_EENS_8epilogue10collective6detail29Sm90TmaWarpSpecializedAdapterINS1F_15DefaultEpilogueISJ_SK_SK_NS1E_6thread17LinearCombinationISJ_Li1EffLNS1J_9ScaleType4KindE0ELNS_15FloatRoundStyleE2ESJ_EENS1_15EpilogueDefaultEEEEEvvEEEEvNT_6ParamsE --------------------------
	.section	.text._ZN7cutlass13device_kernelINS_4gemm6kernel13GemmUniversalIN4cute5tupleIJiiiiEEENS1_10collective13CollectiveMmaINS1_37MainloopSm90TmaGmmaWarpSpecializedFP8ILi4ENS5_IJNS4_1CILi2EEESB_NSA_ILi1EEEEEENS1_35KernelTmaWarpSpecializedCooperativeEEENS5_IJNSA_ILi128EEENSA_ILi256EEESG_EEENS_12float_e5m2_tENS5_IJlSC_lEEESJ_SK_NS4_8TiledMMAINS4_8MMA_AtomIJNS4_4SM904GMMA31MMA_64x256x32_F32E5M2E5M2_SS_TNILNSO_7ScaleInE1ELSQ_1EEEEEENS4_6LayoutINS5_IJSB_SC_SC_EEENS5_IJSC_NSA_ILi0EEESV_EEEEENS5_IJNS4_10UnderscoreESY_SY_EEEEENS4_23SM90_TMA_LOAD_MULTICASTENS4_14ComposedLayoutINS4_7SwizzleILi3ELi4ELi3EEENS4_18smem_ptr_flag_bitsILi8EEENST_INS5_IJNSA_ILi8EEESG_EEENS5_IJSG_SC_EEEEEEEvNS4_8identityES11_S1B_vS1C_EENS_8epilogue10collective6detail29Sm90TmaWarpSpecializedAdapterINS1F_15DefaultEpilogueISJ_SK_SK_NS1E_6thread17LinearCombinationISJ_Li1EffLNS1J_9ScaleType4KindE0ELNS_15FloatRoundStyleE2ESJ_EENS1_15EpilogueDefaultEEEEEvvEEEEvNT_6ParamsE,"ax",@progbits
	.align	128
.text._ZN7cutlass13device_kernelINS_4gemm6kernel13GemmUniversalIN4cute5tupleIJiiiiEEENS1_10collective13CollectiveMmaINS1_37MainloopSm90TmaGmmaWarpSpecializedFP8ILi4ENS5_IJNS4_1CILi2EEESB_NSA_ILi1EEEEEENS1_35KernelTmaWarpSpecializedCooperativeEEENS5_IJNSA_ILi128EEENSA_ILi256EEESG_EEENS_12float_e5m2_tENS5_IJlSC_lEEESJ_SK_NS4_8TiledMMAINS4_8MMA_AtomIJNS4_4SM904GMMA31MMA_64x256x32_F32E5M2E5M2_SS_TNILNSO_7ScaleInE1ELSQ_1EEEEEENS4_6LayoutINS5_IJSB_SC_SC_EEENS5_IJSC_NSA_ILi0EEESV_EEEEENS5_IJNS4_10UnderscoreESY_SY_EEEEENS4_23SM90_TMA_LOAD_MULTICASTENS4_14ComposedLayoutINS4_7SwizzleILi3ELi4ELi3EEENS4_18smem_ptr_flag_bitsILi8EEENST_INS5_IJNSA_ILi8EEESG_EEENS5_IJSG_SC_EEEEEEEvNS4_8identityES11_S1B_vS1C_EENS_8epilogue10collective6detail29Sm90TmaWarpSpecializedAdapterINS1F_15DefaultEpilogueISJ_SK_SK_NS1E_6thread17LinearCombinationISJ_Li1EffLNS1J_9ScaleType4KindE0ELNS_15FloatRoundStyleE2ESJ_EENS1_15EpilogueDefaultEEEEEvvEEEEvNT_6ParamsE:
        .type           _ZN7cutlass13device_kernelINS_4gemm6kernel13GemmUniversalIN4cute5tupleIJiiiiEEENS1_10collective13CollectiveMmaINS1_37MainloopSm90TmaGmmaWarpSpecializedFP8ILi4ENS5_IJNS4_1CILi2EEESB_NSA_ILi1EEEEEENS1_35KernelTmaWarpSpecializedCooperativeEEENS5_IJNSA_ILi128EEENSA_ILi256EEESG_EEENS_12float_e5m2_tENS5_IJlSC_lEEESJ_SK_NS4_8TiledMMAINS4_8MMA_AtomIJNS4_4SM904GMMA31MMA_64x256x32_F32E5M2E5M2_SS_TNILNSO_7ScaleInE1ELSQ_1EEEEEENS4_6LayoutINS5_IJSB_SC_SC_EEENS5_IJSC_NSA_ILi0EEESV_EEEEENS5_IJNS4_10UnderscoreESY_SY_EEEEENS4_23SM90_TMA_LOAD_MULTICASTENS4_14ComposedLayoutINS4_7SwizzleILi3ELi4ELi3EEENS4_18smem_ptr_flag_bitsILi8EEENST_INS5_IJNSA_ILi8EEESG_EEENS5_IJSG_SC_EEEEEEEvNS4_8identityES11_S1B_vS1C_EENS_8epilogue10collective6detail29Sm90TmaWarpSpecializedAdapterINS1F_15DefaultEpilogueISJ_SK_SK_NS1E_6thread17LinearCombinationISJ_Li1EffLNS1J_9ScaleType4KindE0ELNS_15FloatRoundStyleE2ESJ_EENS1_15EpilogueDefaultEEEEEvvEEEEvNT_6ParamsE,@function
        .size           _ZN7cutlass13device_kernelINS_4gemm6kernel13GemmUniversalIN4cute5tupleIJiiiiEEENS1_10collective13CollectiveMmaINS1_37MainloopSm90TmaGmmaWarpSpecializedFP8ILi4ENS5_IJNS4_1CILi2EEESB_NSA_ILi1EEEEEENS1_35KernelTmaWarpSpecializedCooperativeEEENS5_IJNSA_ILi128EEENSA_ILi256EEESG_EEENS_12float_e5m2_tENS5_IJlSC_lEEESJ_SK_NS4_8TiledMMAINS4_8MMA_AtomIJNS4_4SM904GMMA31MMA_64x256x32_F32E5M2E5M2_SS_TNILNSO_7ScaleInE1ELSQ_1EEEEEENS4_6LayoutINS5_IJSB_SC_SC_EEENS5_IJSC_NSA_ILi0EEESV_EEEEENS5_IJNS4_10UnderscoreESY_SY_EEEEENS4_23SM90_TMA_LOAD_MULTICASTENS4_14ComposedLayoutINS4_7SwizzleILi3ELi4ELi3EEENS4_18smem_ptr_flag_bitsILi8EEENST_INS5_IJNSA_ILi8EEESG_EEENS5_IJSG_SC_EEEEEEEvNS4_8identityES11_S1B_vS1C_EENS_8epilogue10collective6detail29Sm90TmaWarpSpecializedAdapterINS1F_15DefaultEpilogueISJ_SK_SK_NS1E_6thread17LinearCombinationISJ_Li1EffLNS1J_9ScaleType4KindE0ELNS_15FloatRoundStyleE2ESJ_EENS1_15EpilogueDefaultEEEEEvvEEEEvNT_6ParamsE,(.L_x_332 - _ZN7cutlass13device_kernelINS_4gemm6kernel13GemmUniversalIN4cute5tupleIJiiiiEEENS1_10collective13CollectiveMmaINS1_37MainloopSm90TmaGmmaWarpSpecializedFP8ILi4ENS5_IJNS4_1CILi2EEESB_NSA_ILi1EEEEEENS1_35KernelTmaWarpSpecializedCooperativeEEENS5_IJNSA_ILi128EEENSA_ILi256EEESG_EEENS_12float_e5m2_tENS5_IJlSC_lEEESJ_SK_NS4_8TiledMMAINS4_8MMA_AtomIJNS4_4SM904GMMA31MMA_64x256x32_F32E5M2E5M2_SS_TNILNSO_7ScaleInE1ELSQ_1EEEEEENS4_6LayoutINS5_IJSB_SC_SC_EEENS5_IJSC_NSA_ILi0EEESV_EEEEENS5_IJNS4_10UnderscoreESY_SY_EEEEENS4_23SM90_TMA_LOAD_MULTICASTENS4_14ComposedLayoutINS4_7SwizzleILi3ELi4ELi3EEENS4_18smem_ptr_flag_bitsILi8EEENST_INS5_IJNSA_ILi8EEESG_EEENS5_IJSG_SC_EEEEEEEvNS4_8identityES11_S1B_vS1C_EENS_8epilogue10collective6detail29Sm90TmaWarpSpecializedAdapterINS1F_15DefaultEpilogueISJ_SK_SK_NS1E_6thread17LinearCombinationISJ_Li1EffLNS1J_9ScaleType4KindE0ELNS_15FloatRoundStyleE2ESJ_EENS1_15EpilogueDefaultEEEEEvvEEEEvNT_6ParamsE)
        .other          _ZN7cutlass13device_kernelINS_4gemm6kernel13GemmUniversalIN4cute5tupleIJiiiiEEENS1_10collective13CollectiveMmaINS1_37MainloopSm90TmaGmmaWarpSpecializedFP8ILi4ENS5_IJNS4_1CILi2EEESB_NSA_ILi1EEEEEENS1_35KernelTmaWarpSpecializedCooperativeEEENS5_IJNSA_ILi128EEENSA_ILi256EEESG_EEENS_12float_e5m2_tENS5_IJlSC_lEEESJ_SK_NS4_8TiledMMAINS4_8MMA_AtomIJNS4_4SM904GMMA31MMA_64x256x32_F32E5M2E5M2_SS_TNILNSO_7ScaleInE1ELSQ_1EEEEEENS4_6LayoutINS5_IJSB_SC_SC_EEENS5_IJSC_NSA_ILi0EEESV_EEEEENS5_IJNS4_10UnderscoreESY_SY_EEEEENS4_23SM90_TMA_LOAD_MULTICASTENS4_14ComposedLayoutINS4_7SwizzleILi3ELi4ELi3EEENS4_18smem_ptr_flag_bitsILi8EEENST_INS5_IJNSA_ILi8EEESG_EEENS5_IJSG_SC_EEEEEEEvNS4_8identityES11_S1B_vS1C_EENS_8epilogue10collective6detail29Sm90TmaWarpSpecializedAdapterINS1F_15DefaultEpilogueISJ_SK_SK_NS1E_6thread17LinearCombinationISJ_Li1EffLNS1J_9ScaleType4KindE0ELNS_15FloatRoundStyleE2ESJ_EENS1_15EpilogueDefaultEEEEEvvEEEEvNT_6ParamsE,@"STO_CUDA_ENTRY STV_DEFAULT"
_ZN7cutlass13device_kernelINS_4gemm6kernel13GemmUniversalIN4cute5tupleIJiiiiEEENS1_10collective13CollectiveMmaINS1_37MainloopSm90TmaGmmaWarpSpecializedFP8ILi4ENS5_IJNS4_1CILi2EEESB_NSA_ILi1EEEEEENS1_35KernelTmaWarpSpecializedCooperativeEEENS5_IJNSA_ILi128EEENSA_ILi256EEESG_EEENS_12float_e5m2_tENS5_IJlSC_lEEESJ_SK_NS4_8TiledMMAINS4_8MMA_AtomIJNS4_4SM904GMMA31MMA_64x256x32_F32E5M2E5M2_SS_TNILNSO_7ScaleInE1ELSQ_1EEEEEENS4_6LayoutINS5_IJSB_SC_SC_EEENS5_IJSC_NSA_ILi0EEESV_EEEEENS5_IJNS4_10UnderscoreESY_SY_EEEEENS4_23SM90_TMA_LOAD_MULTICASTENS4_14ComposedLayoutINS4_7SwizzleILi3ELi4ELi3EEENS4_18smem_ptr_flag_bitsILi8EEENST_INS5_IJNSA_ILi8EEESG_EEENS5_IJSG_SC_EEEEEEEvNS4_8identityES11_S1B_vS1C_EENS_8epilogue10collective6detail29Sm90TmaWarpSpecializedAdapterINS1F_15DefaultEpilogueISJ_SK_SK_NS1E_6thread17LinearCombinationISJ_Li1EffLNS1J_9ScaleType4KindE0ELNS_15FloatRoundStyleE2ESJ_EENS1_15EpilogueDefaultEEEEEvvEEEEvNT_6ParamsE:
[----:B------:R-:W0:Y:S02]  /*0000*/  LDC R1, c[0x0][0x28] ;  /* 0x00000a00ff017b82 */ /* 0x000e240000000800 */
[----:B0-----:R-:W-:Y:S01]  /*0010*/  VIADD R1, R1, 0xffffff08 ;  /* 0xffffff0801017836 */ /* 0x001fe20000000000 */
[----:B------:R-:W0:Y:S01]  /*0020*/  S2R R4, SR_TID.X ;  /* 0x0000000000047919 */ /* 0x000e220000002100 */
[----:B------:R-:W-:Y:S01]  /*0030*/  ELECT P0, URZ, PT ;  /* 0x00000000003f782f */ /* 0x000fe20003800000 */
[----:B------:R-:W-:Y:S01]  /*0040*/  BSSY B0, `(.L_x_0) ;  /* 0x0000015000007945 */ /* 0x000fe20003800000 */
[--C-:B0-----:R-:W-:Y:S02]  /*0050*/  SHF.R.U32.HI R0, RZ, 0x5, R4.reuse ;  /* 0x00000005ff007819 */ /* 0x101fe40000011604 */
[----:B------:R-:W-:-:S03]  /*0060*/  SHF.R.U32.HI R2, RZ, 0x7, R4 ;  /* 0x00000007ff027819 */ /* 0x000fc60000011604 */
[----:B------:R-:W0:Y:S04]  /*0070*/  SHFL.IDX PT, R3, R0, RZ, 0x1f ;  /* 0x00001fff00037589 */ /* 0x000e2800000e0000 */
[----:B------:R-:W1:Y:S01]  /*0080*/  SHFL.IDX PT, R2, R2, RZ, 0x1f ;  /* 0x00001fff02027589 */ /* 0x000e6200000e0000 */
[----:B0-----:R-:W-:Y:S02]  /*0090*/  R2UR UR4, R3 ;  /* 0x00000000030472ca */ /* 0x001fe400000e0000 */
[----:B-1----:R-:W-:-:S11]  /*00a0*/  R2UR UR6, R2 ;  /* 0x00000000020672ca */ /* 0x002fd600000e0000 */
[----:B------:R-:W-:Y:S02]  /*00b0*/  USHF.R.S32.HI UR5, URZ, 0x1f, UR4 ;  /* 0x0000001f3f057899 */ /* 0x000fe40008011404 */
[----:B------:R-:W-:Y:S02]  /*00c0*/  ISETP.NE.OR P0, PT, RZ, UR4, !P0 ;  /* 0x00000004ff007c0c */ /* 0x000fe4000c705670 */
[----:B------:R-:W-:-:S04]  /*00d0*/  ULEA.HI UR5, UR5, UR4, URZ, 0x2 ;  /* 0x0000000405057291 */ /* 0x000fc8000f8f103f */
[----:B------:R-:W-:-:S04]  /*00e0*/  ULOP3.LUT UR5, UR5, 0xfffffffc, URZ, 0xc0, !UPT ;  /* 0xfffffffc05057892 */ /* 0x000fc8000f8ec03f */
[----:B------:R-:W-:-:S03]  /*00f0*/  UIADD3 UR8, UR4, -UR5, URZ ;  /* 0x8000000504087290 */ /* 0x000fc6000fffe03f */
[----:B------:R-:W-:Y:S09]  /*0100*/  @P0 BRA `(.L_x_1) ;  /* 0x0000000000200947 */ /* 0x000ff20003800000 */
[----:B------:R-:W-:Y:S02]  /*0110*/  ULDC.64 UR4, c[0x0][0x198] ;  /* 0x0000660000047ab9 */ /* 0x000fe40000000a00 */
[----:B------:R-:W-:Y:S02]  /*0120*/  UIADD3 UR10, UP0, UR4, 0xf0, URZ ;  /* 0x000000f0040a7890 */ /* 0x000fe4000ff1e03f */
[----:B------:R-:W-:Y:S02]  /*0130*/  UIADD3 UR4, UP1, UR4, 0x1f0, URZ ;  /* 0x000001f004047890 */ /* 0x000fe4000ff3e03f */
[----:B------:R-:W-:Y:S02]  /*0140*/  UIADD3.X UR11, URZ, UR5, URZ, UP0, !UPT ;  /* 0x000000053f0b7290 */ /* 0x000fe400087fe43f */
[----:B------:R-:W-:-:S07]  /*0150*/  UIADD3.X UR5, URZ, UR5, URZ, UP1, !UPT ;  /* 0x000000053f057290 */ /* 0x000fce0008ffe43f */
[----:B------:R0:W-:Y:S02]  /*0160*/  UTMACCTL.PF [UR10] ;  /* 0x000000000a0079b9 */ /* 0x0001e40008040000 */
[----:B------:R0:W-:Y:S02]  /*0170*/  UTMACCTL.PF [UR4] ;  /* 0x00000000040079b9 */ /* 0x0001e40008040000 */
[----:B0-----:R-:W-:Y:S01]  /*0180*/  NOP ;  /* 0x0000000000007918 */ /* 0x001fe20000000000 */
.L_x_1:
[----:B------:R-:W-:Y:S05]  /*0190*/  BSYNC B0 ;  /* 0x0000000000007941 */ /* 0x000fea0003800000 */
.L_x_0:
[----:B------:R-:W0:Y:S01]  /*01a0*/  SHFL.IDX PT, R3, R0, RZ, 0x1f ;  /* 0x00001fff00037589 */ /* 0x000e2200000e0000 */
[----:B------:R-:W-:Y:S01]  /*01b0*/  UISETP.NE.AND UP0, UPT, UR8, 0x3, UPT ;  /* 0x000000030800788c */ /* 0x000fe2000bf05270 */
[----:B------:R-:W-:Y:S01]  /*01c0*/  ISETP.NE.AND P1, PT, RZ, UR6, PT ;  /* 0x00000006ff007c0c */ /* 0x000fe2000bf25270 */
[----:B------:R-:W-:Y:S02]  /*01d0*/  UIADD3 UR10, UR6, -0x1, URZ ;  /* 0xffffffff060a7890 */ /* 0x000fe4000fffe03f */
[----:B------:R-:W-:Y:S02]  /*01e0*/  UISETP.EQ.OR UP0, UPT, UR8, URZ, !UP0 ;  /* 0x0000003f0800728c */ /* 0x000fe4000c702670 */
[----:B------:R-:W-:Y:S02]  /*01f0*/  UISETP.GE.U32.AND UP1, UPT, UR10, 0x2, UPT ;  /* 0x000000020a00788c */ /* 0x000fe4000bf26070 */
[----:B------:R-:W-:-:S04]  /*0200*/  UISETP.EQ.AND UP0, UPT, UR6, URZ, UP0 ;  /* 0x0000003f0600728c */ /* 0x000fc80008702270 */
[----:B------:R-:W-:-:S04]  /*0210*/  USEL UR13, URZ, 0x1, !UP0 ;  /* 0x000000013f0d7887 */ /* 0x000fc8000c000000 */
[----:B------:R-:W-:Y:S01]  /*0220*/  USEL UR13, UR13, 0x2, UP1 ;  /* 0x000000020d0d7887 */ /* 0x000fe20008800000 */
[----:B0-----:R-:W-:-:S13]  /*0230*/  ISETP.NE.AND P0, PT, R3, RZ, PT ;  /* 0x000000ff0300720c */ /* 0x001fda0003f05270 */
[----:B------:R-:W-:Y:S05]  /*0240*/  @P0 BRA `(.L_x_2) ;  /* 0x0000000000580947 */ /* 0x000fea0003800000 */
[----:B------:R-:W0:Y:S01]  /*0250*/  S2UR UR9, SR_CgaCtaId ;  /* 0x00000000000979c3 */ /* 0x000e220000008800 */
[----:B------:R-:W-:Y:S01]  /*0260*/  UMOV UR4, 0x400 ;  /* 0x0000040000047882 */ /* 0x000fe20000000000 */
[----:B------:R-:W-:Y:S01]  /*0270*/  UMOV UR5, 0x1 ;  /* 0x0000000100057882 */ /* 0x000fe20000000000 */
[----:B------:R-:W-:Y:S01]  /*0280*/  UMOV UR6, 0x6 ;  /* 0x0000000600067882 */ /* 0x000fe20000000000 */
[----:B------:R-:W-:Y:S01]  /*0290*/  ELECT P0, URZ, PT ;  /* 0x00000000003f782f */ /* 0x000fe20003800000 */
[----:B------:R-:W-:-:S04]  /*02a0*/  UIADD3 UR6, -UR6, 0x100000, URZ ;  /* 0x0010000006067890 */ /* 0x000fc8000fffe13f */
[----:B------:R-:W-:Y:S02]  /*02b0*/  USHF.L.U32 UR7, UR6, 0xb, URZ ;  /* 0x0000000b06077899 */ /* 0x000fe4000800063f */
[----:B------:R-:W-:Y:S02]  /*02c0*/  USHF.L.U32 UR6, UR6, 0x1, URZ ;  /* 0x0000000106067899 */ /* 0x000fe4000800063f */
[----:B0-----:R-:W-:Y:S02]  /*02d0*/  ULEA UR9, UR9, UR4, 0x18 ;  /* 0x0000000409097291 */ /* 0x001fe4000f8ec03f */
[----:B------:R-:W-:-:S04]  /*02e0*/  UIADD3 UR4, -UR5, 0x100000, URZ ;  /* 0x0010000005047890 */ /* 0x000fc8000fffe13f */
[----:B------:R-:W-:Y:S02]  /*02f0*/  USHF.L.U32 UR5, UR4, 0xb, URZ ;  /* 0x0000000b04057899 */ /* 0x000fe4000800063f */
[----:B------:R-:W-:Y:S01]  /*0300*/  USHF.L.U32 UR4, UR4, 0x1, URZ ;  /* 0x0000000104047899 */ /* 0x000fe2000800063f */
[----:B------:R-:W0:Y:S11]  /*0310*/  FENCE.VIEW.ASYNC.S ;  /* 0x00000000000073c6 */ /* 0x000e360000000000 */
[----:B0-----:R0:W1:Y:S01]  /*0320*/  SYNCS.EXCH.64 URZ, [UR9], UR4 ;  /* 0x00000004093f75b2 */ /* 0x0010620008000100 */
[----:B------:R0:W2:Y:S01]  /*0330*/  SYNCS.EXCH.64 URZ, [UR9+0x20], UR6 ;  /* 0x00002006093f75b2 */ /* 0x0000a20008000100 */
[----:B------:R0:W3:Y:S01]  /*0340*/  SYNCS.EXCH.64 URZ, [UR9+0x8], UR4 ;  /* 0x00000804093f75b2 */ /* 0x0000e20008000100 */
[----:B------:R0:W4:Y:S01]  /*0350*/  SYNCS.EXCH.64 URZ, [UR9+0x28], UR6 ;  /* 0x00002806093f75b2 */ /* 0x0001220008000100 */
[----:B------:R0:W0:Y:S01]  /*0360*/  SYNCS.EXCH.64 URZ, [UR9+0x10], UR4 ;  /* 0x00001004093f75b2 */ /* 0x0000220008000100 */
[----:B------:R0:W0:Y:S01]  /*0370*/  SYNCS.EXCH.64 URZ, [UR9+0x30], UR6 ;  /* 0x00003006093f75b2 */ /* 0x0000220008000100 */
[----:B------:R0:W0:Y:S01]  /*0380*/  SYNCS.EXCH.64 URZ, [UR9+0x18], UR4 ;  /* 0x00001804093f75b2 */ /* 0x0000220008000100 */
[----:B------:R0:W0:Y:S01]  /*0390*/  SYNCS.EXCH.64 URZ, [UR9+0x38], UR6 ;  /* 0x00003806093f75b2 */ /* 0x0000220008000100 */
[----:B------:R-:W-:Y:S01]  /*03a0*/  NOP ;  /* 0x0000000000007918 */ /* 0x000fe20000000000 */
.L_x_2:
[----:B------:R-:W-:Y:S01]  /*03b0*/  SHF.R.S32.HI R2, RZ, 0x1f, R4 ;  /* 0x0000001fff027819 */ /* 0x000fe20000011404 */
[----:B------:R-:W5:Y:S01]  /*03c0*/  SHFL.IDX PT, R0, R0, RZ, 0x1f ;  /* 0x00001fff00007589 */ /* 0x000f6200000e0000 */
[----:B0-----:R-:W0:Y:S01]  /*03d0*/  S2UR UR9, SR_CTAID.X ;  /* 0x00000000000979c3 */ /* 0x001e220000002500 */
[----:B------:R-:W-:Y:S02]  /*03e0*/  ELECT P0, URZ, PT ;  /* 0x00000000003f782f */ /* 0x000fe40003800000 */
[----:B------:R-:W-:Y:S01]  /*03f0*/  LEA.HI R2, R2, R4, RZ, 0x7 ;  /* 0x0000000402027211 */ /* 0x000fe200078f38ff */
[----:B------:R-:W-:Y:S01]  /*0400*/  ULDC UR4, c[0x0][0x150] ;  /* 0x0000540000047ab9 */ /* 0x000fe20000000800 */
[----:B------:R-:W-:Y:S01]  /*0410*/  SHF.R.S32.HI R6, RZ, 0x1f, R3 ;  /* 0x0000001fff067819 */ /* 0x000fe20000011403 */
[----:B------:R-:W-:Y:S01]  /*0420*/  NOP ;  /* 0x0000000000007918 */ /* 0x000fe20000000000 */
[----:B------:R-:W-:Y:S01]  /*0430*/  LOP3.LUT R2, R2, 0xffffff80, RZ, 0xc0, !PT ;  /* 0xffffff8002027812 */ /* 0x000fe200078ec0ff */
[----:B------:R-:W-:Y:S01]  /*0440*/  NOP ;  /* 0x0000000000007918 */ /* 0x000fe20000000000 */
[----:B------:R-:W-:Y:S01]  /*0450*/  LEA.HI R6, R6, R3, RZ, 0x2 ;  /* 0x0000000306067211 */ /* 0x000fe200078f10ff */
[----:B------:R-:W1:Y:S02]  /*0460*/  LDC R8, c[0x0][0x144] ;  /* 0x00005100ff087b82 */ /* 0x000e640000000800 */
[----:B------:R-:W-:Y:S01]  /*0470*/  IMAD.IADD R4, R4, 0x1, -R2 ;  /* 0x0000000104047824 */ /* 0x000fe200078e0a02 */
[----:B------:R-:W-:Y:S01]  /*0480*/  LOP3.LUT R6, R6, 0x3ffffffc, RZ, 0xc0, !PT ;  /* 0x3ffffffc06067812 */ /* 0x000fe200078ec0ff */
[----:B------:R-:W2:Y:S03]  /*0490*/  S2R R2, SR_CTAID.Y ;  /* 0x0000000000027919 */ /* 0x000ea60000002600 */
[----:B------:R-:W-:Y:S01]  /*04a0*/  SHF.R.S32.HI R5, RZ, 0x1f, R4 ;  /* 0x0000001fff057819 */ /* 0x000fe20000011404 */
[----:B------:R-:W-:Y:S01]  /*04b0*/  IMAD.IADD R6, R3, 0x1, -R6 ;  /* 0x0000000103067824 */ /* 0x000fe200078e0a06 */
[----:B------:R-:W3:Y:S02]  /*04c0*/  LDC R11, c[0x0][0x148] ;  /* 0x00005200ff0b7b82 */ /* 0x000ee40000000800 */
[----:B------:R-:W-:-:S02]  /*04d0*/  LEA.HI R5, R5, R4, RZ, 0x3 ;  /* 0x0000000405057211 */ /* 0x000fc400078f18ff */
[----:B-----5:R-:W-:Y:S02]  /*04e0*/  ISETP.NE.OR P0, PT, R0, RZ, !P0 ;  /* 0x000000ff0000720c */ /* 0x020fe40004705670 */
[--C-:B------:R-:W-:Y:S02]  /*04f0*/  SHF.R.S32.HI R0, RZ, 0x3, R5.reuse ;  /* 0x00000003ff007819 */ /* 0x100fe40000011405 */
[----:B------:R-:W-:Y:S02]  /*0500*/  SHF.R.S32.HI R5, RZ, 0x1f, R5 ;  /* 0x0000001fff057819 */ /* 0x000fe40000011405 */
[----:B0-----:R-:W-:Y:S02]  /*0510*/  I2FP.F32.U32 R7, UR9 ;  /* 0x0000000900077c45 */ /* 0x001fe40008201000 */
[----:B------:R-:W-:-:S03]  /*0520*/  LEA.HI R5, R5, R0, RZ, 0x2 ;  /* 0x0000000005057211 */ /* 0x000fc600078f10ff */
[----:B------:R-:W-:Y:S01]  /*0530*/  FMUL R7, R7, UR4 ;  /* 0x0000000407077c20 */ /* 0x000fe20008400000 */
[----:B------:R-:W-:Y:S01]  /*0540*/  LOP3.LUT R5, R5, 0xfffffffc, RZ, 0xc0, !PT ;  /* 0xfffffffc05057812 */ /* 0x000fe200078ec0ff */
[----:B------:R-:W-:Y:S01]  /*0550*/  VOTEU.ALL UP0, P0 ;  /* 0x00000000003f7886 */ /* 0x000fe20000000000 */
[----:B------:R-:W-:Y:S01]  /*0560*/  ULDC UR4, c[0x0][0x154] ;  /* 0x0000550000047ab9 */ /* 0x000fe20000000800 */
[----:B------:R-:W-:Y:S02]  /*0570*/  VOTEU.ALL UP1, P0 ;  /* 0x00000000003f7886 */ /* 0x000fe40000020000 */
[----:B------:R-:W0:Y:S01]  /*0580*/  F2I.U32.TRUNC.NTZ R7, R7 ;  /* 0x0000000700077305 */ /* 0x000e22000020f000 */
[----:B------:R-:W-:Y:S01]  /*0590*/  IMAD.IADD R5, R0, 0x1, -R5 ;  /* 0x0000000100057824 */ /* 0x000fe200078e0a05 */
[----:B------:R-:W5:Y:S01]  /*05a0*/  @!UP0 S2UR UR7, SR_CgaCtaId ;  /* 0x00000000000789c3 */ /* 0x000f620000008800 */
[----:B------:R-:W-:Y:S02]  /*05b0*/  @!UP0 UMOV UR6, 0x400 ;  /* 0x0000040000068882 */ /* 0x000fe40000000000 */
[----:B------:R-:W-:Y:S01]  /*05c0*/  IMAD R5, R6, 0x4, R5 ;  /* 0x0000000406057824 */ /* 0x000fe200078e0205 */
[----:B--2---:R-:W-:-:S04]  /*05d0*/  I2FP.F32.U32 R9, R2 ;  /* 0x0000000200097245 */ /* 0x004fc80000201000 */
[----:B------:R-:W-:Y:S01]  /*05e0*/  LEA.HI R0, R5, R5, RZ, 0x1 ;  /* 0x0000000505007211 */ /* 0x000fe200078f08ff */
[----:B------:R-:W-:Y:S01]  /*05f0*/  FMUL R9, R9, UR4 ;  /* 0x0000000409097c20 */ /* 0x000fe20008400000 */
[----:B------:R-:W-:Y:S02]  /*0600*/  UMOV UR4, 0x20 ;  /* 0x0000002000047882 */ /* 0x000fe40000000000 */
[----:B------:R-:W-:Y:S01]  /*0610*/  LOP3.LUT R6, R0, 0xfffffffe, RZ, 0xc0, !PT ;  /* 0xfffffffe00067812 */ /* 0x000fe200078ec0ff */
[----:B0-----:R-:W-:Y:S01]  /*0620*/  IMAD.MOV R13, RZ, RZ, -R7 ;  /* 0x000000ffff0d7224 */ /* 0x001fe200078e0a07 */
[----:B------:R-:W-:-:S04]  /*0630*/  @!UP0 UIADD3 UR4, -UR4, 0x100000, URZ ;  /* 0x0010000004048890 */ /* 0x000fc8000fffe13f */
[----:B------:R-:W-:Y:S02]  /*0640*/  @!UP0 USHF.L.U32 UR5, UR4, 0xb, URZ ;  /* 0x0000000b04058899 */ /* 0x000fe4000800063f */
[----:B------:R-:W-:Y:S01]  /*0650*/  @!UP0 USHF.L.U32 UR4, UR4, 0x1, URZ ;  /* 0x0000000104048899 */ /* 0x000fe2000800063f */
[----:B------:R-:W0:Y:S01]  /*0660*/  F2I.U32.TRUNC.NTZ R9, R9 ;  /* 0x0000000900097305 */ /* 0x000e22000020f000 */
[----:B-1----:R-:W-:Y:S02]  /*0670*/  IMAD R0, R8, R13, UR9 ;  /* 0x0000000908007e24 */ /* 0x002fe4000f8e020d */
[C---:B------:R-:W-:Y:S02]  /*0680*/  IMAD.IADD R7, R5.reuse, 0x1, -R6 ;  /* 0x0000000105077824 */ /* 0x040fe400078e0a06 */
[----:B------:R-:W-:-:S03]  /*0690*/  IMAD.SHL.U32 R6, R5, 0x4, RZ ;  /* 0x0000000405067824 */ /* 0x000fc600078e00ff */
[----:B------:R-:W-:Y:S01]  /*06a0*/  ISETP.NE.AND P2, PT, R7, R0, PT ;  /* 0x000000000700720c */ /* 0x000fe20003f45270 */
[----:B-----5:R-:W-:Y:S01]  /*06b0*/  @!UP0 ULEA UR6, UR7, UR6, 0x18 ;  /* 0x0000000607068291 */ /* 0x020fe2000f8ec03f */
[----:B------:R-:W-:Y:S01]  /*06c0*/  LOP3.LUT R10, R5, 0xc, R6, 0x78, !PT ;  /* 0x0000000c050a7812 */ /* 0x000fe200078e7806 */
[----:B------:R-:W1:Y:S01]  /*06d0*/  LDC R7, c[0x0][0x140] ;  /* 0x00005000ff077b82 */ /* 0x000e620000000800 */
[----:B------:R-:W-:Y:S01]  /*06e0*/  VOTEU.ALL UP0, P0 ;  /* 0x00000000003f7886 */ /* 0x000fe20000000000 */
[----:B------:R-:W-:Y:S01]  /*06f0*/  LOP3.LUT P0, RZ, R4, 0x7, RZ, 0xc0, !PT ;  /* 0x0000000704ff7812 */ /* 0x000fe2000780c0ff */
[----:B0-----:R-:W-:Y:S01]  /*0700*/  IMAD.MOV R12, RZ, RZ, -R9 ;  /* 0x000000ffff0c7224 */ /* 0x001fe200078e0a09 */
[----:B------:R0:W-:Y:S01]  /*0710*/  STL [R1+0x74], R10 ;  /* 0x0000740a01007387 */ /* 0x0001e20000100800 */
[----:B------:R-:W-:Y:S01]  /*0720*/  IMAD.MOV.U32 R4, RZ, RZ, 0x1 ;  /* 0x00000001ff047424 */ /* 0x000fe200078e00ff */
[----:B------:R-:W-:Y:S01]  /*0730*/  ISETP.LT.U32.AND P0, PT, R10, 0x4, !P0 ;  /* 0x000000040a00780c */ /* 0x000fe20004701070 */
[----:B---3--:R-:W-:-:S03]  /*0740*/  IMAD R6, R11, R12, R2 ;  /* 0x0000000c0b067224 */ /* 0x008fc600078e0202 */
[----:B------:R-:W-:Y:S01]  /*0750*/  @P2 LEA.HI R5, R10, R10, RZ, 0x1 ;  /* 0x0000000a0a052211 */ /* 0x000fe200078f08ff */
[----:B------:R-:W2:Y:S02]  /*0760*/  FENCE.VIEW.ASYNC.S ;  /* 0x00000000000073c6 */ /* 0x000ea40000000000 */
[----:B--2---:R0:W2:Y:S01]  /*0770*/  @!UP0 SYNCS.EXCH.64 URZ, [UR6+0x50], UR4 ;  /* 0x00005004063f85b2 */ /* 0x0040a20008000100 */
[----:B------:R-:W-:-:S04]  /*0780*/  @P2 SHF.R.S32.HI R5, RZ, 0x1, R5 ;  /* 0x00000001ff052819 */ /* 0x000fc80000011405 */
[----:B------:R-:W-:Y:S02]  /*0790*/  @P2 ISETP.NE.AND P3, PT, R5, R6, PT ;  /* 0x000000060500220c */ /* 0x000fe40003f65270 */
[----:B------:R-:W-:Y:S02]  /*07a0*/  SEL R5, RZ, 0x1, !P0 ;  /* 0x00000001ff057807 */ /* 0x000fe40004000000 */
[----:B------:R-:W-:Y:S02]  /*07b0*/  @P2 SEL R4, RZ, 0x1, P3 ;  /* 0x00000001ff042807 */ /* 0x000fe40001800000 */
[----:B-1----:R-:W-:Y:S02]  /*07c0*/  ISETP.EQ.U32.AND P4, PT, R7, 0x1, PT ;  /* 0x000000010700780c */ /* 0x002fe40003f82070 */
[----:B------:R-:W-:Y:S01]  /*07d0*/  LOP3.LUT R4, R4, R5, RZ, 0xc0, !PT ;  /* 0x0000000504047212 */ /* 0x000fe200078ec0ff */
[----:B------:R0:W1:Y:S01]  /*07e0*/  @!UP1 SYNCS.EXCH.64 URZ, [UR6+0x58], UR4 ;  /* 0x00005804063f95b2 */ /* 0x0000620008000100 */
[----:B------:R-:W-:-:S03]  /*07f0*/  NOP ;  /* 0x0000000000007918 */ /* 0x000fc60000000000 */
[----:B------:R0:W-:Y:S06]  /*0800*/  STL [R1+0x70], R4 ;  /* 0x0000700401007387 */ /* 0x0001ec0000100800 */
[----:B--2---:R-:W-:Y:S05]  /*0810*/  @!P4 BRA `(.L_x_3) ;  /* 0x000000000008c947 */ /* 0x004fea0003800000 */
[----:B-1--4-:R-:W-:Y:S01]  /*0820*/  UCGABAR_ARV ;  /* 0x00000000000079c7 */ /* 0x012fe20008000000 */
[----:B------:R-:W-:Y:S05]  /*0830*/  BRA `(.L_x_4) ;  /* 0x0000000000047947 */ /* 0x000fea0003800000 */
.L_x_3:
[----:B-1--4-:R-:W-:Y:S01]  /*0840*/  NOP ;  /* 0x0000000000007918 */ /* 0x012fe20000000000 */
.L_x_4:
[----:B------:R-:W1:Y:S01]  /*0850*/  LDC R3, c[0x0][0x65c] ;  /* 0x00019700ff037b82 */ /* 0x000e620000000800 */
[----:B0-----:R-:W-:Y:S02]  /*0860*/  IMAD.U32 R4, RZ, RZ, UR9 ;  /* 0x00000009ff047e24 */ /* 0x001fe4000f8e00ff */
[----:B------:R-:W-:Y:S01]  /*0870*/  IMAD.MOV.U32 R5, RZ, RZ, RZ ;  /* 0x000000ffff057224 */ /* 0x000fe200078e00ff */
[----:B-1----:R-:W-:-:S13]  /*0880*/  ISETP.NE.AND P2, PT, R3, 0x1, PT ;  /* 0x000000010300780c */ /* 0x002fda0003f45270 */
[----:B------:R-:W0:Y:S01]  /*0890*/  @P2 LDC R7, c[0x0][0x10] ;  /* 0x00000400ff072b82 */ /* 0x000e220000000800 */
[----:B------:R-:W-:Y:S02]  /*08a0*/  @P2 IMAD.MOV.U32 R3, RZ, RZ, RZ ;  /* 0x000000ffff032224 */ /* 0x000fe400078e00ff */
[----:B------:R-:W-:-:S05]  /*08b0*/  @P2 IMAD.MOV.U32 R13, RZ, RZ, RZ ;  /* 0x000000ffff0d2224 */ /* 0x000fca00078e00ff */
[----:B------:R-:W1:Y:S01]  /*08c0*/  @!P2 LDC R9, c[0x0][0xc] ;  /* 0x00000300ff09ab82 */ /* 0x000e620000000800 */
[----:B0-----:R-:W-:-:S04]  /*08d0*/  @P2 IMAD.WIDE.U32 R6, R7, UR9, R2 ;  /* 0x0000000907062c25 */ /* 0x001fc8000f8e0002 */
[----:B------:R-:W-:Y:S02]  /*08e0*/  @P2 IMAD.MOV.U32 R19, RZ, RZ, R6 ;  /* 0x000000ffff132224 */ /* 0x000fe400078e0006 */
[----:B------:R-:W-:Y:S02]  /*08f0*/  @P2 IMAD.IADD R23, R7, 0x1, R13 ;  /* 0x0000000107172824 */ /* 0x000fe400078e020d */
[----:B-1----:R-:W-:-:S04]  /*0900*/  @!P2 IMAD.WIDE.U32 R4, R2, R9, R4 ;  /* 0x000000090204a225 */ /* 0x002fc800078e0004 */
[----:B------:R-:W-:Y:S02]  /*0910*/  @!P2 IMAD.MOV.U32 R19, RZ, RZ, R4 ;  /* 0x000000ffff13a224 */ /* 0x000fe400078e0004 */
[----:B------:R-:W-:-:S03]  /*0920*/  @!P2 IMAD.MOV.U32 R23, RZ, RZ, R5 ;  /* 0x000000ffff17a224 */ /* 0x000fc600078e0005 */
[----:B------:R0:W-:Y:S04]  /*0930*/  STL [R1+0x7c], R19 ;  /* 0x00007c1301007387 */ /* 0x0001e80000100800 */
[----:B------:R0:W-:Y:S01]  /*0940*/  STL [R1+0x78], R23 ;  /* 0x0000781701007387 */ /* 0x0001e20000100800 */
[----:B------:R-:W-:Y:S05]  /*0950*/  @!P4 BRA `(.L_x_5) ;  /* 0x00000000000cc947 */ /* 0x000fea0003800000 */
[----:B------:R-:W-:Y:S01]  /*0960*/  UCGABAR_WAIT ;  /* 0x0000000000007dc7 */ /* 0x000fe20008000000 */
[----:B------:R-:W-:Y:S01]  /*0970*/  CCTL.IVALL ;  /* 0x00000000ff00798f */ /* 0x000fe20002000000 */
[----:B------:R-:W-:Y:S05]  /*0980*/  BRA `(.L_x_6) ;  /* 0x0000000000047947 */ /* 0x000fea0003800000 */
.L_x_5:
[----:B------:R-:W-:Y:S06]  /*0990*/  BAR.SYNC.DEFER_BLOCKING 0x0 ;  /* 0x0000000000007b1d */ /* 0x000fec0000010000 */
.L_x_6:
[----:B------:R-:W-:Y:S05]  /*09a0*/  @!P1 BRA `(.L_x_7) ;  /* 0x000000e000f09947 */ /* 0x000fea0003800000 */
[----:B------:R-:W-:-:S06]  /*09b0*/  UISETP.GT.U32.AND UP0, UPT, UR10, 0x1, UPT ;  /* 0x000000010a00788c */ /* 0x000fcc000bf04070 */
[----:B------:R-:W-:-:S13]  /*09c0*/  PLOP3.LUT P0, PT, PT, PT, UP0, 0x80, 0x0 ;  /* 0x000000000000781c */ /* 0x000fda0003f0f008 */
[----:B------:R-:W-:Y:S05]  /*09d0*/  @P0 EXIT ;  /* 0x000000000000094d */ /* 0x000fea0003800000 */
[----:B------:R-:W-:Y:S01]  /*09e0*/  IMAD.MOV.U32 R6, RZ, RZ, -0x1 ;  /* 0xffffffffff067424 */ /* 0x000fe200078e00ff */
[----:B------:R-:W-:Y:S01]  /*09f0*/  ULDC.64 UR4, c[0x0][0x650] ;  /* 0x0001940000047ab9 */ /* 0x000fe20000000a00 */
[----:B------:R-:W-:Y:S01]  /*0a00*/  IMAD.MOV.U32 R5, RZ, RZ, -0x1 ;  /* 0xffffffffff057424 */ /* 0x000fe200078e00ff */
[----:B------:R-:W-:Y:S01]  /*0a10*/  ISETP.GE.U32.AND P0, PT, R19, UR4, PT ;  /* 0x0000000413007c0c */ /* 0x000fe2000bf06070 */
[----:B------:R-:W-:Y:S01]  /*0a20*/  UMOV UR22, 0xffffffff ;  /* 0xffffffff00167882 */ /* 0x000fe20000000000 */
[----:B------:R1:W-:Y:S01]  /*0a30*/  STL [R1+0x84], R6 ;  /* 0x0000840601007387 */ /* 0x0003e20000100800 */
[----:B------:R-:W-:Y:S02]  /*0a40*/  PRMT R4, RZ, 0x7610, R4 ;  /* 0x00007610ff047816 */ /* 0x000fe40000000004 */
[----:B------:R-:W-:Y:S01]  /*0a50*/  ISETP.GE.U32.AND.EX P0, PT, R23, UR5, PT, P0 ;  /* 0x0000000517007c0c */ /* 0x000fe2000bf06100 */
[----:B------:R1:W-:-:S12]  /*0a60*/  STL [R1+0x80], R5 ;  /* 0x0000800501007387 */ /* 0x0003d80000100800 */
[----:B-1----:R-:W-:Y:S05]  /*0a70*/  @P0 BRA `(.L_x_8) ;  /* 0x0000000400380947 */ /* 0x002fea0003800000 */
[----:B------:R-:W1:Y:S01]  /*0a80*/  LDC.64 R14, c[0x0][0x628] ;  /* 0x00018a00ff0e7b82 */ /* 0x000e620000000a00 */
[----:B------:R-:W-:Y:S02]  /*0a90*/  IMAD.MOV.U32 R4, RZ, RZ, R19 ;  /* 0x000000ffff047224 */ /* 0x000fe400078e0013 */
[----:B------:R-:W-:-:S05]  /*0aa0*/  IMAD.MOV.U32 R5, RZ, RZ, R23 ;  /* 0x000000ffff057224 */ /* 0x000fca00078e0017 */
[----:B------:R-:W2:Y:S08]  /*0ab0*/  LDC R10, c[0x0][0x630] ;  /* 0x00018c00ff0a7b82 */ /* 0x000eb00000000800 */
[----:B------:R-:W3:Y:S01]  /*0ac0*/  LDC.64 R16, c[0x0][0x620] ;  /* 0x00018800ff107b82 */ /* 0x000ee20000000a00 */
[----:B-1----:R-:W-:-:S04]  /*0ad0*/  ISETP.NE.U32.AND P0, PT, R14, RZ, PT ;  /* 0x000000ff0e00720c */ /* 0x002fc80003f05070 */
[----:B------:R-:W-:-:S13]  /*0ae0*/  ISETP.NE.AND.EX P0, PT, R15, RZ, PT, P0 ;  /* 0x000000ff0f00720c */ /* 0x000fda0003f05300 */
[----:B--23--:R-:W-:Y:S05]  /*0af0*/  @!P0 BRA `(.L_x_9) ;  /* 0x0000000000288947 */ /* 0x00cfea0003800000 */
[----:B------:R-:W1:Y:S02]  /*0b00*/  LDC R9, c[0x0][0x634] ;  /* 0x00018d00ff097b82 */ /* 0x000e640000000800 */
[----:B-1----:R-:W-:-:S05]  /*0b10*/  IADD3 R9, P0, R19, R9, RZ ;  /* 0x0000000913097210 */ /* 0x002fca0007f1e0ff */
[----:B------:R-:W-:-:S04]  /*0b20*/  IMAD.X R13, RZ, RZ, R23, P0 ;  /* 0x000000ffff0d7224 */ /* 0x000fc800000e0617 */
[----:B------:R-:W-:-:S04]  /*0b30*/  IMAD.WIDE.U32 R4, R13, R14, RZ ;  /* 0x0000000e0d047225 */ /* 0x000fc800078e00ff */
[----:B------:R-:W-:-:S04]  /*0b40*/  IMAD.WIDE.U32 R6, P0, R9, R15, R4 ;  /* 0x0000000f09067225 */ /* 0x000fc80007800004 */
[----:B------:R-:W-:-:S04]  /*0b50*/  IMAD.WIDE.U32 R4, R9, R14, RZ ;  /* 0x0000000e09047225 */ /* 0x000fc800078e00ff */
[----:B------:R-:W-:Y:S01]  /*0b60*/  IMAD.X R9, RZ, RZ, RZ, P0 ;  /* 0x000000ffff097224 */ /* 0x000fe200000e06ff */
[----:B------:R-:W-:Y:S01]  /*0b70*/  IADD3 RZ, P0, R5, R6, RZ ;  /* 0x0000000605ff7210 */ /* 0x000fe20007f1e0ff */
[----:B------:R-:W-:-:S04]  /*0b80*/  IMAD.MOV.U32 R8, RZ, RZ, R7 ;  /* 0x000000ffff087224 */ /* 0x000fc800078e0007 */
[----:B------:R-:W-:-:S08]  /*0b90*/  IMAD.WIDE.U32.X R4, R13, R15, R8, P0 ;  /* 0x0000000f0d047225 */ /* 0x000fd000000e0408 */
.L_x_9:
[----:B------:R-:W1:Y:S01]  /*0ba0*/  LDC.64 R20, c[0x0][0x640] ;  /* 0x00019000ff147b82 */ /* 0x000e620000000a00 */
[-C--:B------:R-:W-:Y:S01]  /*0bb0*/  SHF.R.U64 R22, R4, R10.reuse, R5 ;  /* 0x0000000a04167219 */ /* 0x080fe20000001205 */
[----:B------:R-:W-:Y:S01]  /*0bc0*/  IMAD.MOV.U32 R4, RZ, RZ, R19 ;  /* 0x000000ffff047224 */ /* 0x000fe200078e0013 */
[----:B------:R-:W-:Y:S01]  /*0bd0*/  SHF.R.U32.HI R3, RZ, R10, R5 ;  /* 0x0000000aff037219 */ /* 0x000fe20000011605 */
[----:B------:R-:W-:Y:S01]  /*0be0*/  IMAD.MOV.U32 R5, RZ, RZ, R23 ;  /* 0x000000ffff057224 */ /* 0x000fe200078e0017 */
[----:B------:R-:W-:Y:S01]  /*0bf0*/  IADD3 R7, P0, RZ, -R22, RZ ;  /* 0x80000016ff077210 */ /* 0x000fe20007f1e0ff */
[----:B0-----:R-:W-:Y:S02]  /*0c00*/  IMAD R23, R11, R12, R2 ;  /* 0x0000000c0b177224 */ /* 0x001fe400078e0202 */
[----:B------:R-:W0:Y:S01]  /*0c10*/  LDC R8, c[0x0][0x618] ;  /* 0x00018600ff087b82 */ /* 0x000e220000000800 */
[----:B------:R-:W-:Y:S02]  /*0c20*/  IMAD.MOV.U32 R11, RZ, RZ, 0x1 ;  /* 0x00000001ff0b7424 */ /* 0x000fe400078e00ff */
[----:B------:R-:W-:-:S02]  /*0c30*/  IMAD.X R3, RZ, RZ, ~R3, P0 ;  /* 0x000000ffff037224 */ /* 0x000fc400000e0e03 */
[----:B------:R-:W-:-:S03]  /*0c40*/  IMAD.WIDE.U32 R4, R7, R16, R4 ;  /* 0x0000001007047225 */ /* 0x000fc600078e0004 */
[----:B------:R-:W2:Y:S01]  /*0c50*/  LDC R14, c[0x0][0x608] ;  /* 0x00018200ff0e7b82 */ /* 0x000ea20000000800 */
[----:B------:R-:W-:-:S04]  /*0c60*/  IMAD R6, R3, R16, RZ ;  /* 0x0000001003067224 */ /* 0x000fc800078e02ff */
[----:B------:R-:W-:-:S03]  /*0c70*/  IMAD R3, R7, R17, R6 ;  /* 0x0000001107037224 */ /* 0x000fc600078e0206 */
[----:B------:R-:W3:Y:S01]  /*0c80*/  LDC R18, c[0x0][0x658] ;  /* 0x00019600ff127b82 */ /* 0x000ee20000000800 */
[----:B------:R-:W-:Y:S01]  /*0c90*/  IMAD.IADD R3, R5, 0x1, R3 ;  /* 0x0000000105037824 */ /* 0x000fe200078e0203 */
[----:B-1----:R-:W-:Y:S01]  /*0ca0*/  ISETP.NE.U32.AND P0, PT, R20, RZ, PT ;  /* 0x000000ff1400720c */ /* 0x002fe20003f05070 */
[----:B------:R-:W-:-:S03]  /*0cb0*/  IMAD.MOV.U32 R5, RZ, RZ, -0x1 ;  /* 0xffffffffff057424 */ /* 0x000fc600078e00ff */
[----:B------:R-:W-:Y:S02]  /*0cc0*/  ISETP.NE.AND.EX P0, PT, R21, RZ, PT, P0 ;  /* 0x000000ff1500720c */ /* 0x000fe40003f05300 */
[----:B------:R-:W1:Y:S01]  /*0cd0*/  LDC R13, c[0x0][0x600] ;  /* 0x00018000ff0d7b82 */ /* 0x000e620000000800 */
[-CC-:B0-----:R-:W-:Y:S02]  /*0ce0*/  SHF.R.U64 R10, R4, R8.reuse, R3.reuse ;  /* 0x00000008040a7219 */ /* 0x181fe40000001203 */
[----:B------:R-:W-:-:S05]  /*0cf0*/  SHF.R.U32.HI R3, RZ, R8, R3 ;  /* 0x00000008ff037219 */ /* 0x000fca0000011603 */
[----:B------:R-:W0:Y:S01]  /*0d00*/  LDC R15, c[0x0][0x648] ;  /* 0x00019200ff0f7b82 */ /* 0x000e220000000800 */
[-CC-:B--2---:R-:W-:Y:S02]  /*0d10*/  SHF.R.U64 R19, R10, R14.reuse, R3.reuse ;  /* 0x0000000e0a137219 */ /* 0x184fe40000001203 */
[----:B------:R-:W-:-:S05]  /*0d20*/  SHF.R.U32.HI R3, RZ, R14, R3 ;  /* 0x0000000eff037219 */ /* 0x000fca0000011603 */
[----:B------:R-:W2:Y:S01]  /*0d30*/  LDC R17, c[0x0][0x638] ;  /* 0x00018e00ff117b82 */ /* 0x000ea20000000800 */
[-C--:B---3--:R-:W-:Y:S02]  /*0d40*/  SHF.L.U32 R2, R5, R18.reuse, RZ ;  /* 0x0000001205027219 */ /* 0x088fe400000006ff */
[--C-:B------:R-:W-:Y:S02]  /*0d50*/  SHF.R.U64 R12, R19, R18, R3.reuse ;  /* 0x00000012130c7219 */ /* 0x100fe40000001203 */
[----:B------:R-:W-:Y:S02]  /*0d60*/  LOP3.LUT R8, RZ, R2, RZ, 0x33, !PT ;  /* 0x00000002ff087212 */ /* 0x000fe400078e33ff */
[----:B------:R-:W-:Y:S01]  /*0d70*/  SHF.R.U32.HI R3, RZ, R18, R3 ;  /* 0x00000012ff037219 */ /* 0x000fe20000011603 */
[----:B------:R-:W3:Y:S01]  /*0d80*/  LDC R16, c[0x0][0x610] ;  /* 0x00018400ff107b82 */ /* 0x000ee20000000800 */
[----:B------:R-:W-:Y:S01]  /*0d90*/  IMAD.MOV.U32 R2, RZ, RZ, R12 ;  /* 0x000000ffff027224 */ /* 0x000fe200078e000c */
[----:B------:R-:W-:Y:S06]  /*0da0*/  @!P0 BRA `(.L_x_10) ;  /* 0x0000000000288947 */ /* 0x000fec0003800000 */
[----:B------:R-:W4:Y:S02]  /*0db0*/  LDC R7, c[0x0][0x64c] ;  /* 0x00019300ff077b82 */ /* 0x000f240000000800 */
[----:B----4-:R-:W-:-:S05]  /*0dc0*/  IADD3 R7, P0, R12, R7, RZ ;  /* 0x000000070c077210 */ /* 0x010fca0007f1e0ff */
        /* <DEDUP_REMOVED lines=8> */
.L_x_10:
[----:B0-----:R-:W-:Y:S01]  /*0e50*/  SHF.R.U64 R4, R2, R15, R3 ;  /* 0x0000000f02047219 */ /* 0x001fe20000001203 */
[----:B-1----:R-:W-:Y:S01]  /*0e60*/  VIADD R5, R13, 0xffffffff ;  /* 0xffffffff0d057836 */ /* 0x002fe20000000000 */
[----:B------:R-:W-:Y:S02]  /*0e70*/  SHF.L.U32 R2, R11, R18, RZ ;  /* 0x000000120b027219 */ /* 0x000fe400000006ff */
[----:B------:R-:W-:Y:S01]  /*0e80*/  LOP3.LUT R3, R19, R8, RZ, 0xc0, !PT ;  /* 0x0000000813037212 */ /* 0x000fe200078ec0ff */
[----:B------:R-:W-:Y:S01]  /*0e90*/  IMAD.MOV R6, RZ, RZ, -R4 ;  /* 0x000000ffff067224 */ /* 0x000fe200078e0a04 */
[----:B------:R-:W-:Y:S02]  /*0ea0*/  SEL R0, R0, R23, !P2 ;  /* 0x0000001700007207 */ /* 0x000fe40005000000 */
[----:B------:R-:W-:Y:S01]  /*0eb0*/  LOP3.LUT R5, R10, R5, RZ, 0xc0, !PT ;  /* 0x000000050a057212 */ /* 0x000fe200078ec0ff */
[----:B------:R-:W-:Y:S01]  /*0ec0*/  IMAD R3, R2, R4, R3 ;  /* 0x0000000402037224 */ /* 0x000fe200078e0203 */
[----:B------:R-:W-:Y:S01]  /*0ed0*/  R2UR UR22, R22 ;  /* 0x00000000161672ca */ /* 0x000fe200000e0000 */
[----:B--2---:R-:W-:-:S02]  /*0ee0*/  IMAD R2, R6, R17, R12 ;  /* 0x0000001106027224 */ /* 0x004fc400078e020c */
[----:B---3--:R-:W-:Y:S02]  /*0ef0*/  IMAD R0, R3, R16, R0 ;  /* 0x0000001003007224 */ /* 0x008fe400078e0200 */
[----:B------:R-:W-:Y:S02]  /*0f00*/  IMAD R3, R2, R13, R5 ;  /* 0x0000000d02037224 */ /* 0x000fe400078e0205 */
[----:B------:R-:W-:-:S03]  /*0f10*/  IMAD.MOV.U32 R4, RZ, RZ, 0x1 ;  /* 0x00000001ff047424 */ /* 0x000fc600078e00ff */
[----:B------:R-:W-:Y:S02]  /*0f20*/  SEL R2, R3, R0, !P2 ;  /* 0x0000000003027207 */ /* 0x000fe40005000000 */
[----:B------:R-:W-:-:S03]  /*0f30*/  SEL R0, R0, R3, !P2 ;  /* 0x0000000300007207 */ /* 0x000fc60005000000 */
[----:B------:R1:W-:Y:S04]  /*0f40*/  STL [R1+0x80], R2 ;  /* 0x0000800201007387 */ /* 0x0003e80000100800 */
[----:B------:R1:W-:Y:S02]  /*0f50*/  STL [R1+0x84], R0 ;  /* 0x0000840001007387 */ /* 0x0003e40000100800 */
.L_x_8:
[----:B------:R-:W-:-:S08]  /*0f60*/  NOP ;  /* 0x0000000000007918 */ /* 0x000fd00000000000 */
[----:B------:R-:W2:Y:S02]  /*0f70*/  USETMAXREG.TRY_ALLOC.CTAPOOL UP0, 0xe8 ;  /* 0x000000e8000079c8 */ /* 0x000ea40008000600 */
[----:B--2---:R-:W-:-:S13]  /*0f80*/  PLOP3.LUT P0, PT, PT, PT, UP0, 0x80, 0x0 ;  /* 0x000000000000781c */ /* 0x004fda0003f0f008 */
[----:B------:R-:W-:Y:S05]  /*0f90*/  @!P0 BRA `(.L_x_8) ;  /* 0xfffffffc00f08947 */ /* 0x000fea000383ffff */
[----:B------:R-:W-:Y:S01]  /*0fa0*/  ULDC.64 UR4, c[0x0][0x598] ;  /* 0x0001660000047ab9 */ /* 0x000fe20000000a00 */
[----:B------:R-:W-:Y:S01]  /*0fb0*/  ULDC.64 UR18, c[0x0][0x208] ;  /* 0x0000820000127ab9 */ /* 0x000fe20000000a00 */
[----:B------:R-:W-:-:S04]  /*0fc0*/  ISETP.NE.U32.AND P0, PT, RZ, UR4, PT ;  /* 0x00000004ff007c0c */ /* 0x000fc8000bf05070 */
[----:B------:R-:W-:-:S13]  /*0fd0*/  ISETP.NE.AND.EX P0, PT, RZ, UR5, PT, P0 ;  /* 0x00000005ff007c0c */ /* 0x000fda000bf05300 */
[----:B------:R-:W-:Y:S05]  /*0fe0*/  @!P0 BRA `(.L_x_11) ;  /* 0x0000000000208947 */ /* 0x000fea0003800000 */
[----:B-1----:R-:W1:Y:S02]  /*0ff0*/  LDC.64 R2, c[0x0][0x598] ;  /* 0x00016600ff027b82 */ /* 0x002e640000000a00 */
[----:B-1----:R-:W2:Y:S02]  /*1000*/  LDG.E.64 R2, desc[UR18][R2.64] ;  /* 0x0000001202027981 */ /* 0x002ea4000c1e1b00 */
[----:B--2---:R-:W-:-:S04]  /*1010*/  ISETP.NE.U32.AND P0, PT, R2, RZ, PT ;  /* 0x000000ff0200720c */ /* 0x004fc80003f05070 */
[----:B------:R-:W-:-:S13]  /*1020*/  ISETP.NE.AND.EX P0, PT, R3, RZ, PT, P0 ;  /* 0x000000ff0300720c */ /* 0x000fda0003f05300 */
[----:B------:R-:W-:Y:S05]  /*1030*/  @!P0 BRA `(.L_x_11) ;  /* 0x00000000000c8947 */ /* 0x000fea0003800000 */
[----:B------:R-:W2:Y:S02]  /*1040*/  LD.E R2, desc[UR18][R2.64] ;  /* 0x0000001202027980 */ /* 0x000ea4000c101900 */
[----:B--2---:R-:W-:Y:S01]  /*1050*/  R2UR UR20, R2 ;  /* 0x00000000021472ca */ /* 0x004fe200000e0000 */
[----:B------:R-:W-:-:S14]  /*1060*/  BRA `(.L_x_12) ;  /* 0x0000000000247947 */ /* 0x000fdc0003800000 */
.L_x_11:
[----:B------:R-:W-:Y:S02]  /*1070*/  ULDC.64 UR4, c[0x0][0x588] ;  /* 0x0001620000047ab9 */ /* 0x000fe40000000a00 */
[----:B------:R-:W-:-:S04]  /*1080*/  ISETP.NE.U32.AND P0, PT, RZ, UR4, PT ;  /* 0x00000004ff007c0c */ /* 0x000fc8000bf05070 */
[----:B------:R-:W-:-:S13]  /*1090*/  ISETP.NE.AND.EX P0, PT, RZ, UR5, PT, P0 ;  /* 0x00000005ff007c0c */ /* 0x000fda000bf05300 */
[----:B------:R-:W-:Y:S05]  /*10a0*/  @!P0 BRA `(.L_x_13) ;  /* 0x0000000000108947 */ /* 0x000fea0003800000 */
[----:B-1----:R-:W1:Y:S02]  /*10b0*/  LDC.64 R2, c[0x0][0x588] ;  /* 0x00016200ff027b82 */ /* 0x002e640000000a00 */
[----:B-1----:R-:W2:Y:S02]  /*10c0*/  LDG.E R2, desc[UR18][R2.64] ;  /* 0x0000001202027981 */ /* 0x002ea4000c1e1900 */
[----:B--2---:R-:W-:Y:S01]  /*10d0*/  R2UR UR20, R2 ;  /* 0x00000000021472ca */ /* 0x004fe200000e0000 */
[----:B------:R-:W-:-:S14]  /*10e0*/  BRA `(.L_x_12) ;  /* 0x0000000000047947 */ /* 0x000fdc0003800000 */
.L_x_13:
[----:B------:R-:W-:-:S05]  /*10f0*/  ULDC UR20, c[0x0][0x580] ;  /* 0x0001600000147ab9 */ /* 0x000fca0000000800 */
.L_x_12:
[----:B------:R-:W-:Y:S02]  /*1100*/  ULDC.64 UR4, c[0x0][0x5a0] ;  /* 0x0001680000047ab9 */ /* 0x000fe40000000a00 */
        /* <DEDUP_REMOVED lines=11> */
.L_x_14:
        /* <DEDUP_REMOVED lines=8> */
.L_x_16:
[----:B------:R-:W-:-:S05]  /*1240*/  ULDC UR21, c[0x0][0x584] ;  /* 0x0001610000157ab9 */ /* 0x000fca0000000800 */
.L_x_15:
[----:B------:R-:W-:-:S13]  /*1250*/  LOP3.LUT P0, RZ, R4, 0xff, RZ, 0xc0, !PT ;  /* 0x000000ff04ff7812 */ /* 0x000fda000780c0ff */
[----:B------:R-:W-:Y:S05]  /*1260*/  @!P0 EXIT ;  /* 0x000000000000894d */ /* 0x000fea0003800000 */
[----:B------:R-:W-:Y:S01]  /*1270*/  ULDC UR4, c[0x0][0x28c] ;  /* 0x0000a30000047ab9 */ /* 0x000fe20000000800 */
[----:B------:R-:W-:Y:S02]  /*1280*/  ULOP3.LUT UR23, UR13, 0x1, URZ, 0xfc, !UPT ;  /* 0x000000010d177892 */ /* 0x000fe4000f8efc3f */
[----:B------:R-:W-:-:S04]  /*1290*/  UIADD3 UR4, UR4, 0x7f, URZ ;  /* 0x0000007f04047890 */ /* 0x000fc8000fffe03f */
[----:B------:R-:W-:-:S04]  /*12a0*/  USHF.R.S32.HI UR5, URZ, 0x1f, UR4 ;  /* 0x0000001f3f057899 */ /* 0x000fc80008011404 */
[----:B------:R-:W-:-:S03]  /*12b0*/  ULEA.HI UR5, UR5, UR4, URZ, 0x7 ;  /* 0x0000000405057291 */ /* 0x000fc6000f8f383f */
[----:B------:R-:W-:Y:S01]  /*12c0*/  UMOV UR4, URZ ;  /* 0x0000003f00047c82 */ /* 0x000fe20008000000 */
[----:B------:R-:W-:-:S03]  /*12d0*/  USHF.R.S32.HI UR12, URZ, 0x7, UR5 ;  /* 0x000000073f0c7899 */ /* 0x000fc60008011405 */
[----:B------:R-:W-:-:S09]  /*12e0*/  UMOV UR5, URZ ;  /* 0x0000003f00057c82 */ /* 0x000fd20008000000 */
.L_x_297:
[----:B-1----:R-:W1:Y:S01]  /*12f0*/  S2R R0, SR_TID.X ;  /* 0x0000000000007919 */ /* 0x002e620000002100 */
[----:B--2---:R-:W2:Y:S01]  /*1300*/  S2UR UR11, SR_CgaCtaId ;  /* 0x00000000000b79c3 */ /* 0x004ea20000008800 */
[----:B------:R-:W-:Y:S01]  /*1310*/  UMOV UR14, 0x400 ;  /* 0x00000400000e7882 */ /* 0x000fe20000000000 */
[----:B------:R-:W-:Y:S01]  /*1320*/  UMOV UR6, URZ ;  /* 0x0000003f00067c82 */ /* 0x000fe20008000000 */
[----:B------:R-:W-:Y:S01]  /*1330*/  STL [R1+0x6c], RZ ;  /* 0x00006cff01007387 */ /* 0x000fe20000100800 */
[----:B------:R-:W-:Y:S01]  /*1340*/  UMOV UR7, URZ ;  /* 0x0000003f00077c82 */ /* 0x000fe20008000000 */
[----:B------:R-:W-:Y:S01]  /*1350*/  UMOV UR8, URZ ;  /* 0x0000003f00087c82 */ /* 0x000fe20008000000 */
[----:B------:R-:W-:Y:S01]  /*1360*/  UMOV UR16, UR5 ;  /* 0x0000000500107c82 */ /* 0x000fe20008000000 */
[----:B------:R-:W-:Y:S01]  /*1370*/  STL [R1+0x68], RZ ;  /* 0x000068ff01007387 */ /* 0x000fe20000100800 */
[----:B---3--:R-:W3:Y:S01]  /*1380*/  LDC R2, c[0x0][0x28c] ;  /* 0x0000a300ff027b82 */ /* 0x008ee20000000800 */
[----:B------:R-:W-:Y:S01]  /*1390*/  UMOV UR17, UR4 ;  /* 0x0000000400117c82 */ /* 0x000fe20008000000 */
[----:B------:R-:W-:Y:S01]  /*13a0*/  CS2R R4, SRZ ;  /* 0x0000000000047805 */ /* 0x000fe2000001ff00 */
[----:B------:R-:W-:Y:S01]  /*13b0*/  STL [R1+0x64], RZ ;  /* 0x000064ff01007387 */ /* 0x000fe20000100800 */
[----:B------:R-:W-:-:S02]  /*13c0*/  CS2R R6, SRZ ;  /* 0x0000000000067805 */ /* 0x000fc4000001ff00 */
[----:B------:R-:W-:Y:S02]  /*13d0*/  CS2R R8, SRZ ;  /* 0x0000000000087805 */ /* 0x000fe4000001ff00 */
[----:B------:R-:W-:Y:S01]  /*13e0*/  CS2R R10, SRZ ;  /* 0x00000000000a7805 */ /* 0x000fe2000001ff00 */
[----:B------:R-:W-:Y:S01]  /*13f0*/  STL [R1+0x60], RZ ;  /* 0x000060ff01007387 */ /* 0x000fe20000100800 */
[----:B------:R-:W-:Y:S02]  /*1400*/  CS2R R12, SRZ ;  /* 0x00000000000c7805 */ /* 0x000fe4000001ff00 */
[----:B------:R-:W-:Y:S02]  /*1410*/  CS2R R14, SRZ ;  /* 0x00000000000e7805 */ /* 0x000fe4000001ff00 */
[----:B------:R-:W-:Y:S01]  /*1420*/  CS2R R16, SRZ ;  /* 0x0000000000107805 */ /* 0x000fe2000001ff00 */
[----:B------:R-:W-:Y:S01]  /*1430*/  STL [R1+0x5c], RZ ;  /* 0x00005cff01007387 */ /* 0x000fe20000100800 */
[----:B0-----:R-:W-:-:S02]  /*1440*/  CS2R R18, SRZ ;  /* 0x0000000000127805 */ /* 0x001fc4000001ff00 */
[----:B------:R-:W-:Y:S02]  /*1450*/  CS2R R20, SRZ ;  /* 0x0000000000147805 */ /* 0x000fe4000001ff00 */
[----:B------:R-:W-:Y:S01]  /*1460*/  CS2R R22, SRZ ;  /* 0x0000000000167805 */ /* 0x000fe2000001ff00 */
[----:B------:R-:W-:Y:S01]  /*1470*/  STL [R1+0x58], RZ ;  /* 0x000058ff01007387 */ /* 0x000fe20000100800 */
[----:B--2---:R-:W-:Y:S01]  /*1480*/  ULEA UR14, UR11, UR14, 0x18 ;  /* 0x0000000e0b0e7291 */ /* 0x004fe2000f8ec03f */
[----:B------:R-:W-:Y:S02]  /*1490*/  CS2R R152, SRZ ;  /* 0x0000000000987805 */ /* 0x000fe4000001ff00 */
[----:B------:R-:W-:Y:S01]  /*14a0*/  CS2R R154, SRZ ;  /* 0x00000000009a7805 */ /* 0x000fe2000001ff00 */
[----:B------:R-:W-:Y:S01]  /*14b0*/  STL [R1+0x54], RZ ;  /* 0x000054ff01007387 */ /* 0x000fe20000100800 */
[----:B------:R-:W-:Y:S02]  /*14c0*/  CS2R R156, SRZ ;  /* 0x00000000009c7805 */ /* 0x000fe4000001ff00 */
[----:B------:R-:W-:-:S02]  /*14d0*/  CS2R R158, SRZ ;  /* 0x00000000009e7805 */ /* 0x000fc4000001ff00 */
[----:B------:R-:W-:Y:S02]  /*14e0*/  CS2R R160, SRZ ;  /* 0x0000000000a07805 */ /* 0x000fe4000001ff00 */
[----:B-1----:R-:W-:Y:S01]  /*14f0*/  LOP3.LUT R0, R0, 0x80, RZ, 0xc0, !PT ;  /* 0x0000008000007812 */ /* 0x002fe200078ec0ff */
[----:B------:R-:W-:Y:S01]  /*1500*/  STL [R1+0x50], RZ ;  /* 0x000050ff01007387 */ /* 0x000fe20000100800 */
[----:B---3--:R-:W-:Y:S02]  /*1510*/  ISETP.GE.AND P0, PT, R2, 0x1, PT ;  /* 0x000000010200780c */ /* 0x008fe40003f06270 */
[----:B------:R-:W-:Y:S02]  /*1520*/  CS2R R2, SRZ ;  /* 0x0000000000027805 */ /* 0x000fe4000001ff00 */
[----:B------:R-:W-:Y:S01]  /*1530*/  SHF.R.U32.HI R0, RZ, 0x7, R0 ;  /* 0x00000007ff007819 */ /* 0x000fe20000011600 */
        /* <DEDUP_REMOVED lines=8> */
[----:B------:R-:W0:Y:S01]  /*15c0*/  SHFL.IDX PT, R0, R0, RZ, 0x1f ;  /* 0x00001fff00007589 */ /* 0x000e2200000e0000 */
[----:B------:R-:W-:-:S02]  /*15d0*/  CS2R R174, SRZ ;  /* 0x0000000000ae7805 */ /* 0x000fc4000001ff00 */
[----:B------:R-:W-:Y:S02]  /*15e0*/  CS2R R176, SRZ ;  /* 0x0000000000b07805 */ /* 0x000fe4000001ff00 */
[----:B------:R-:W-:Y:S01]  /*15f0*/  CS2R R178, SRZ ;  /* 0x0000000000b27805 */ /* 0x000fe2000001ff00 */
[----:B------:R1:W-:Y:S01]  /*1600*/  STL [R1+0x44], RZ ;  /* 0x000044ff01007387 */ /* 0x0003e20000100800 */
[----:B------:R-:W-:Y:S02]  /*1610*/  CS2R R180, SRZ ;  /* 0x0000000000b47805 */ /* 0x000fe4000001ff00 */
[----:B------:R-:W-:Y:S02]  /*1620*/  CS2R R182, SRZ ;  /* 0x0000000000b67805 */ /* 0x000fe4000001ff00 */
[----:B------:R-:W-:Y:S01]  /*1630*/  CS2R R184, SRZ ;  /* 0x0000000000b87805 */ /* 0x000fe2000001ff00 */
[----:B------:R1:W-:Y:S01]  /*1640*/  STL [R1+0x40], RZ ;  /* 0x000040ff01007387 */ /* 0x0003e20000100800 */
        /* <DEDUP_REMOVED lines=14> */
[----:B------:R-:W-:Y:S02]  /*1730*/  CS2R R208, SRZ ;  /* 0x0000000000d07805 */ /* 0x000fe4000001ff00 */
[----:B0-----:R-:W-:Y:S01]  /*1740*/  R2UR UR9, R0 ;  /* 0x00000000000972ca */ /* 0x001fe200000e0000 */
[----:B------:R1:W-:Y:S01]  /*1750*/  STL [R1+0x30], RZ ;  /* 0x000030ff01007387 */ /* 0x0003e20000100800 */
[----:B------:R-:W-:Y:S01]  /*1760*/  IMAD.MOV.U32 R0, RZ, RZ, RZ ;  /* 0x000000ffff007224 */ /* 0x000fe200078e00ff */
[----:B------:R-:W-:-:S02]  /*1770*/  CS2R R210, SRZ ;  /* 0x0000000000d27805 */ /* 0x000fc4000001ff00 */
[----:B------:R-:W-:Y:S01]  /*1780*/  CS2R R212, SRZ ;  /* 0x0000000000d47805 */ /* 0x000fe2000001ff00 */
[----:B------:R1:W-:Y:S01]  /*1790*/  STL [R1+0x2c], RZ ;  /* 0x00002cff01007387 */ /* 0x0003e20000100800 */
[----:B------:R-:W-:Y:S02]  /*17a0*/  CS2R R214, SRZ ;  /* 0x0000000000d67805 */ /* 0x000fe4000001ff00 */
[----:B------:R-:W-:Y:S02]  /*17b0*/  CS2R R216, SRZ ;  /* 0x0000000000d87805 */ /* 0x000fe4000001ff00 */
[----:B------:R-:W-:Y:S01]  /*17c0*/  CS2R R218, SRZ ;  /* 0x0000000000da7805 */ /* 0x000fe2000001ff00 */
[----:B------:R1:W-:Y:S01]  /*17d0*/  STL [R1+0x28], RZ ;  /* 0x000028ff01007387 */ /* 0x0003e20000100800 */
[----:B------:R-:W-:Y:S02]  /*17e0*/  CS2R R220, SRZ ;  /* 0x0000000000dc7805 */ /* 0x000fe4000001ff00 */
[----:B------:R-:W-:-:S02]  /*17f0*/  CS2R R222, SRZ ;  /* 0x0000000000de7805 */ /* 0x000fc4000001ff00 */
[----:B------:R-:W-:Y:S01]  /*1800*/  CS2R R224, SRZ ;  /* 0x0000000000e07805 */ /* 0x000fe2000001ff00 */
[----:B------:R1:W-:Y:S01]  /*1810*/  STL [R1+0x24], RZ ;  /* 0x000024ff01007387 */ /* 0x0003e20000100800 */
[----:B------:R-:W-:Y:S01]  /*1820*/  ULEA.HI UR10, UR9, UR9, URZ, 0x1 ;  /* 0x00000009090a7291 */ /* 0x000fe2000f8f083f */
[----:B------:R-:W-:Y:S01]  /*1830*/  CS2R R226, SRZ ;  /* 0x0000000000e27805 */ /* 0x000fe2000001ff00 */
[----:B------:R-:W-:Y:S01]  /*1840*/  IMAD.MOV.U32 R228, RZ, RZ, RZ ;  /* 0x000000ffffe47224 */ /* 0x000fe200078e00ff */
[----:B------:R1:W-:Y:S01]  /*1850*/  STL [R1+0x20], RZ ;  /* 0x000020ff01007387 */ /* 0x0003e20000100800 */
[----:B------:R-:W-:Y:S01]  /*1860*/  ULOP3.LUT UR10, UR10, 0x7fffe, URZ, 0xc0, !UPT ;  /* 0x0007fffe0a0a7892 */ /* 0x000fe2000f8ec03f */
[----:B------:R-:W-:Y:S02]  /*1870*/  CS2R R24, SRZ ;  /* 0x0000000000187805 */ /* 0x000fe4000001ff00 */
[----:B------:R-:W-:Y:S01]  /*1880*/  CS2R R26, SRZ ;  /* 0x00000000001a7805 */ /* 0x000fe2000001ff00 */
[----:B------:R1:W-:Y:S01]  /*1890*/  STL [R1+0x1c], RZ ;  /* 0x00001cff01007387 */ /* 0x0003e20000100800 */
[----:B------:R-:W-:Y:S01]  /*18a0*/  UIADD3 UR10, UR9, -UR10, URZ ;  /* 0x8000000a090a7290 */ /* 0x000fe2000fffe03f */
[----:B------:R-:W-:-:S02]  /*18b0*/  CS2R R28, SRZ ;  /* 0x00000000001c7805 */ /* 0x000fc4000001ff00 */
[----:B----4-:R-:W-:Y:S01]  /*18c0*/  CS2R R30, SRZ ;  /* 0x00000000001e7805 */ /* 0x010fe2000001ff00 */
[----:B------:R1:W-:Y:S01]  /*18d0*/  STL [R1+0x18], RZ ;  /* 0x000018ff01007387 */ /* 0x0003e20000100800 */
[----:B------:R-:W-:Y:S01]  /*18e0*/  ULEA UR10, UR10, UR14, 0xd ;  /* 0x0000000e0a0a7291 */ /* 0x000fe2000f8e683f */
[----:B------:R-:W-:Y:S02]  /*18f0*/  CS2R R32, SRZ ;  /* 0x0000000000207805 */ /* 0x000fe4000001ff00 */
[----:B------:R-:W-:Y:S01]  /*1900*/  CS2R R34, SRZ ;  /* 0x0000000000227805 */ /* 0x000fe2000001ff00 */
[----:B------:R1:W-:Y:S01]  /*1910*/  STL [R1+0x14], RZ ;  /* 0x000014ff01007387 */ /* 0x0003e20000100800 */
[----:B------:R-:W-:Y:S01]  /*1920*/  UIADD3 UR10, UR10, 0x100, URZ ;  /* 0x000001000a0a7890 */ /* 0x000fe2000fffe03f */
[----:B------:R-:W-:Y:S02]  /*1930*/  CS2R R36, SRZ ;  /* 0x0000000000247805 */ /* 0x000fe4000001ff00 */
[----:B------:R-:W-:Y:S01]  /*1940*/  CS2R R38, SRZ ;  /* 0x0000000000267805 */ /* 0x000fe2000001ff00 */
[----:B------:R1:W-:Y:S01]  /*1950*/  STL [R1+0x10], RZ ;  /* 0x000010ff01007387 */ /* 0x0003e20000100800 */
[----:B------:R-:W-:Y:S01]  /*1960*/  USHF.R.U32.HI UR10, URZ, 0x4, UR10 ;  /* 0x000000043f0a7899 */ /* 0x000fe2000801160a */
[----:B------:R-:W-:-:S02]  /*1970*/  CS2R R40, SRZ ;  /* 0x0000000000287805 */ /* 0x000fc4000001ff00 */
[----:B------:R-:W-:Y:S01]  /*1980*/  CS2R R42, SRZ ;  /* 0x00000000002a7805 */ /* 0x000fe2000001ff00 */
[----:B------:R1:W-:Y:S01]  /*1990*/  STL [R1+0xc], RZ ;  /* 0x00000cff01007387 */ /* 0x0003e20000100800 */
[----:B------:R-:W-:Y:S01]  /*19a0*/  ULOP3.LUT UR15, UR10, 0x3fff, URZ, 0xc0, !UPT ;  /* 0x00003fff0a0f7892 */ /* 0x000fe2000f8ec03f */
        /* <DEDUP_REMOVED lines=10> */
[----:B------:R1:W-:Y:S01]  /*1a50*/  STL [R1], RZ ;  /* 0x000000ff01007387 */ /* 0x0003e20000100800 */
[----:B------:R-:W-:Y:S02]  /*1a60*/  CS2R R60, SRZ ;  /* 0x00000000003c7805 */ /* 0x000fe4000001ff00 */
[----:B------:R-:W-:Y:S02]  /*1a70*/  CS2R R62, SRZ ;  /* 0x00000000003e7805 */ /* 0x000fe4000001ff00 */
[----:B------:R-:W-:Y:S02]  /*1a80*/  CS2R R64, SRZ ;  /* 0x0000000000407805 */ /* 0x000fe4000001ff00 */
[----:B------:R-:W-:-:S02]  /*1a90*/  CS2R R66, SRZ ;  /* 0x0000000000427805 */ /* 0x000fc4000001ff00 */
[----:B------:R-:W-:Y:S02]  /*1aa0*/  CS2R R68, SRZ ;  /* 0x0000000000447805 */ /* 0x000fe4000001ff00 */
[----:B------:R-:W-:Y:S02]  /*1ab0*/  CS2R R70, SRZ ;  /* 0x0000000000467805 */ /* 0x000fe4000001ff00 */
        /* <DEDUP_REMOVED lines=39> */
[----:B------:R-:W-:Y:S01]  /*1d30*/  CS2R R150, SRZ ;  /* 0x0000000000967805 */ /* 0x000fe2000001ff00 */
[----:B-1----:R-:W-:Y:S06]  /*1d40*/  @!P0 BRA `(.L_x_17) ;  /* 0x0000001000948947 */ /* 0x002fec0003800000 */
[----:B------:R-:W-:-:S06]  /*1d50*/  UISETP.NE.AND UP0, UPT, UR23, 0x3, UPT ;  /* 0x000000031700788c */ /* 0x000fcc000bf05270 */
[----:B------:R-:W-:-:S13]  /*1d60*/  PLOP3.LUT P1, PT, PT, PT, UP0, 0x80, 0x0 ;  /* 0x000000000000781c */ /* 0x000fda0003f2f008 */
[----:B------:R-:W-:Y:S05]  /*1d70*/  @!P1 BRA `(.L_x_18) ;  /* 0x0000000000049947 */ /* 0x000fea0003800000 */
[----:B------:R-:W-:Y:S01]  /*1d80*/  BPT.TRAP 0x1 ;  /* 0x000000040000795c */ /* 0x000fe20000300000 */
.L_x_18:
[----:B------:R-:W-:Y:S01]  /*1d90*/  ULEA UR6, UR5, UR14, 0x3 ;  /* 0x0000000e05067291 */ /* 0x000fe2000f8e183f */
[----:B------:R-:W-:-:S05]  /*1da0*/  IMAD.U32 R0, RZ, RZ, UR4 ;  /* 0x00000004ff007e24 */ /* 0x000fca000f8e00ff */
[----:B------:R-:W-:-:S04]  /*1db0*/  SHF.L.U32 R0, R0, 0x1f, RZ ;  /* 0x0000001f00007819 */ /* 0x000fc800000006ff */
[----:B------:R0:W1:Y:S01]  /*1dc0*/  SYNCS.PHASECHK.TRANS64.TRYWAIT P0, [UR6], R0 ;  /* 0x00000000ff0075a7 */ /* 0x0000620008000146 */
[----:B------:R-:W-:Y:S05]  /*1dd0*/  @!P1 BRA `(.L_x_19) ;  /* 0x0000000000049947 */ /* 0x000fea0003800000 */
[----:B------:R-:W-:Y:S01]  /*1de0*/  BPT.TRAP 0x1 ;  /* 0x000000040000795c */ /* 0x000fe20000300000 */
.L_x_19:
[----:B-1----:R-:W-:Y:S05]  /*1df0*/  @P0 BRA `(.L_x_20) ;  /* 0x0000000000080947 */ /* 0x002fea0003800000 */
[----:B------:R-:W1:Y:S02]  /*1e00*/  SYNCS.PHASECHK.TRANS64.TRYWAIT P0, [UR6], R0 ;  /* 0x00000000ff0075a7 */ /* 0x000e640008000146 */
[----:B-1----:R-:W-:Y:S05]  /*1e10*/  @!P0 BRA `(.L_x_21) ;  /* 0x000000e400ac8947 */ /* 0x002fea0003800000 */
.L_x_20:
[----:B------:R-:W-:Y:S01]  /*1e20*/  UIADD3 UR6, UR14, 0x10100, URZ ;  /* 0x000101000e067890 */ /* 0x000fe2000fffe03f */
[----:B------:R-:W-:Y:S01]  /*1e30*/  WARPGROUP.ARRIVE ;  /* 0x00000000000079c5 */ /* 0x000fe20000000000 */
[----:B------:R-:W-:Y:S01]  /*1e40*/  ULOP3.LUT UR8, UR15, 0x10000, URZ, 0xfc, !UPT ;  /* 0x000100000f087892 */ /* 0x000fe2000f8efc3f */
[----:B------:R2:W-:Y:S01]  /*1e50*/  STL [R1+0x6c], RZ ;  /* 0x00006cff01007387 */ /* 0x0005e20000100800 */
[----:B------:R-:W-:Y:S01]  /*1e60*/  USHF.R.U32.HI UR6, URZ, 0x4, UR6 ;  /* 0x000000043f067899 */ /* 0x000fe20008011606 */
[----:B01----:R-:W-:Y:S01]  /*1e70*/  IMAD.MOV.U32 R0, RZ, RZ, RZ ;  /* 0x000000ffff007224 */ /* 0x003fe200078e00ff */
[----:B------:R-:W-:Y:S01]  /*1e80*/  UMOV UR9, 0x40000040 ;  /* 0x4000004000097882 */ /* 0x000fe20000000000 */
[----:B------:R-:W-:Y:S01]  /*1e90*/  UMOV UR11, 0x40000040 ;  /* 0x40000040000b7882 */ /* 0x000fe20000000000 */
[----:B------:R-:W-:Y:S01]  /*1ea0*/  ULOP3.LUT UR6, UR6, 0x3fff, URZ, 0xc0, !UPT ;  /* 0x00003fff06067892 */ /* 0x000fe2000f8ec03f */
[----:B------:R2:W-:Y:S01]  /*1eb0*/  STL [R1+0x68], RZ ;  /* 0x000068ff01007387 */ /* 0x0005e20000100800 */
[----:B------:R-:W-:-:S02]  /*1ec0*/  CS2R R2, SRZ ;  /* 0x0000000000027805 */ /* 0x000fc4000001ff00 */
[----:B------:R-:W-:Y:S01]  /*1ed0*/  CS2R R4, SRZ ;  /* 0x0000000000047805 */ /* 0x000fe2000001ff00 */
[----:B------:R-:W-:Y:S01]  /*1ee0*/  ULOP3.LUT UR7, UR6, 0x10000, URZ, 0xfc, !UPT ;  /* 0x0001000006077892 */ /* 0x000fe2000f8efc3f */
[----:B------:R2:W-:Y:S01]  /*1ef0*/  STL [R1+0x64], RZ ;  /* 0x000064ff01007387 */ /* 0x0005e20000100800 */
[----:B------:R-:W-:Y:S01]  /*1f00*/  ULEA UR6, UR5, UR8, 0xa ;  /* 0x0000000805067291 */ /* 0x000fe2000f8e503f */
[----:B------:R-:W-:Y:S01]  /*1f10*/  CS2R R6, SRZ ;  /* 0x0000000000067805 */ /* 0x000fe2000001ff00 */
[----:B------:R-:W-:Y:S01]  /*1f20*/  ULEA UR7, UR5, UR7, 0xb ;  /* 0x0000000705077291 */ /* 0x000fe2000f8e583f */
[----:B------:R2:W-:Y:S01]  /*1f30*/  STL [R1+0x60], RZ ;  /* 0x000060ff01007387 */ /* 0x0005e20000100800 */
[----:B------:R-:W-:Y:S02]  /*1f40*/  CS2R R8, SRZ ;  /* 0x0000000000087805 */ /* 0x000fe4000001ff00 */
[----:B------:R-:W-:Y:S02]  /*1f50*/  CS2R R10, SRZ ;  /* 0x00000000000a7805 */ /* 0x000fe4000001ff00 */
[----:B------:R-:W-:Y:S01]  /*1f60*/  CS2R R12, SRZ ;  /* 0x00000000000c7805 */ /* 0x000fe2000001ff00 */
[----:B------:R-:W-:Y:S01]  /*1f70*/  UMOV UR8, UR6 ;  /* 0x0000000600087c82 */ /* 0x000fe20008000000 */
[----:B------:R2:W-:Y:S01]  /*1f80*/  STL [R1+0x5c], RZ ;  /* 0x00005cff01007387 */ /* 0x0005e20000100800 */
[----:B------:R-:W-:Y:S01]  /*1f90*/  UMOV UR10, UR7 ;  /* 0x00000007000a7c82 */ /* 0x000fe20008000000 */
[----:B------:R-:W-:Y:S01]  /*1fa0*/  CS2R R14, SRZ ;  /* 0x00000000000e7805 */ /* 0x000fe2000001ff00 */
[----:B------:R-:W-:Y:S01]  /*1fb0*/  QGMMA.64x256x32.F32.E5M2.E5M2 R24, gdesc[UR8], RZ, !UPT ;  /* 0x03e00000081879f3 */ /* 0x000fe2000c7038ff */
[----:B------:R-:W-:Y:S01]  /*1fc0*/  UIADD3 UR8, UR6, 0x2, URZ ;  /* 0x0000000206087890 */ /* 0x000fe2000fffe03f */
[----:B------:R2:W-:Y:S01]  /*1fd0*/  STL [R1+0x58], RZ ;  /* 0x000058ff01007387 */ /* 0x0005e20000100800 */
[----:B------:R-:W-:Y:S01]  /*1fe0*/  UIADD3 UR10, UR7, 0x2, URZ ;  /* 0x00000002070a7890 */ /* 0x000fe2000fffe03f */
[----:B------:R-:W-:Y:S01]  /*1ff0*/  CS2R R16, SRZ ;  /* 0x0000000000107805 */ /* 0x000fe2000001ff00 */
[----:B------:R-:W-:Y:S01]  /*2000*/  UMOV UR9, 0x40000040 ;  /* 0x4000004000097882 */ /* 0x000fe20000000000 */
[----:B------:R-:W-:Y:S01]  /*2010*/  UMOV UR11, 0x40000040 ;  /* 0x40000040000b7882 */ /* 0x000fe20000000000 */
        /* <DEDUP_REMOVED lines=54> */
[----:B------:R-:W-:Y:S01]  /*2380*/  CS2R R226, SRZ ;  /* 0x0000000000e27805 */ /* 0x000fe2000001ff00 */
[----:B------:R-:W-:Y:S01]  /*2390*/  IMAD.MOV.U32 R228, RZ, RZ, RZ ;  /* 0x000000ffffe47224 */ /* 0x000fe200078e00ff */
[----:B------:R2:W-:Y:S04]  /*23a0*/  STL [R1+0x1c], RZ ;  /* 0x00001cff01007387 */ /* 0x0005e80000100800 */
[----:B------:R2:W-:Y:S04]  /*23b0*/  STL [R1+0x18], RZ ;  /* 0x000018ff01007387 */ /* 0x0005e80000100800 */
[----:B------:R2:W-:Y:S04]  /*23c0*/  STL [R1+0x14], RZ ;  /* 0x000014ff01007387 */ /* 0x0005e80000100800 */
[----:B------:R2:W-:Y:S04]  /*23d0*/  STL [R1+0x10], RZ ;  /* 0x000010ff01007387 */ /* 0x0005e80000100800 */
[----:B------:R2:W-:Y:S04]  /*23e0*/  STL [R1+0xc], RZ ;  /* 0x00000cff01007387 */ /* 0x0005e80000100800 */
[----:B------:R2:W-:Y:S04]  /*23f0*/  STL [R1+0x8], RZ ;  /* 0x000008ff01007387 */ /* 0x0005e80000100800 */
[----:B------:R2:W-:Y:S04]  /*2400*/  STL [R1+0x4], RZ ;  /* 0x000004ff01007387 */ /* 0x0005e80000100800 */
[----:B------:R2:W-:Y:S01]  /*2410*/  STL [R1], RZ ;  /* 0x000000ff01007387 */ /* 0x0005e20000100800 */
[----:B------:R-:W-:Y:S01]  /*2420*/  QGMMA.64x256x32.F32.E5M2.E5M2 R24, gdesc[UR8], R24 ;  /* 0x03e00000081879f3 */ /* 0x000fe20008703818 */
[----:B------:R-:W-:-:S02]  /*2430*/  UIADD3 UR8, UR6, 0x4, URZ ;  /* 0x0000000406087890 */ /* 0x000fc4000fffe03f */
[----:B------:R-:W-:Y:S01]  /*2440*/  UIADD3 UR10, UR7, 0x4, URZ ;  /* 0x00000004070a7890 */ /* 0x000fe2000fffe03f */
[----:B------:R-:W-:Y:S01]  /*2450*/  UMOV UR9, 0x40000040 ;  /* 0x4000004000097882 */ /* 0x000fe20000000000 */
[----:B------:R-:W-:-:S15]  /*2460*/  UMOV UR11, 0x40000040 ;  /* 0x40000040000b7882 */ /* 0x000fde0000000000 */
[----:B------:R-:W-:-:S08]  /*2470*/  NOP ;  /* 0x0000000000007918 */ /* 0x000fd00000000000 */
[----:B------:R-:W-:Y:S01]  /*2480*/  QGMMA.64x256x32.F32.E5M2.E5M2 R24, gdesc[UR8], R24 ;  /* 0x03e00000081879f3 */ /* 0x000fe20008703818 */
[----:B------:R-:W-:Y:S02]  /*2490*/  UIADD3 UR10, UR7, 0x6, URZ ;  /* 0x00000006070a7890 */ /* 0x000fe4000fffe03f */
[----:B------:R-:W-:Y:S01]  /*24a0*/  UIADD3 UR8, UR6, 0x6, URZ ;  /* 0x0000000606087890 */ /* 0x000fe2000fffe03f */
[----:B------:R-:W-:Y:S01]  /*24b0*/  ULDC UR7, c[0x0][0x50c] ;  /* 0x0001430000077ab9 */ /* 0x000fe20000000800 */
[----:B------:R-:W-:Y:S01]  /*24c0*/  UMOV UR9, 0x40000040 ;  /* 0x4000004000097882 */ /* 0x000fe20000000000 */
[----:B------:R-:W-:Y:S01]  /*24d0*/  UISETP.NE.AND UP0, UPT, UR7, 0x4, UPT ;  /* 0x000000040700788c */ /* 0x000fe2000bf05270 */
[----:B------:R-:W-:Y:S01]  /*24e0*/  UMOV UR11, 0x40000040 ;  /* 0x40000040000b7882 */ /* 0x000fe20000000000 */
[----:B------:R-:W-:Y:S02]  /*24f0*/  UMOV UR6, 0x4 ;  /* 0x0000000400067882 */ /* 0x000fe40000000000 */
[----:B------:R-:W-:-:S06]  /*2500*/  USEL UR7, URZ, 0x1, UP0 ;  /* 0x000000013f077887 */ /* 0x000fcc0008000000 */
[----:B------:R-:W-:-:S12]  /*2510*/  ISETP.NE.AND P0, PT, RZ, UR7, PT ;  /* 0x00000007ff007c0c */ /* 0x000fd8000bf05270 */
[----:B------:R-:W-:Y:S01]  /*2520*/  QGMMA.64x256x32.F32.E5M2.E5M2 R24, gdesc[UR8], R24, gsb0 ;  /* 0x03e00000081879f3 */ /* 0x000fe20008003818 */
[----:B--2---:R-:W-:Y:S05]  /*2530*/  @!P0 BRA `(.L_x_22) ;  /* 0x0000000800808947 */ /* 0x004fea0003800000 */
[----:B------:R-:W-:Y:S02]  /*2540*/  WARPGROUP.DEPBAR.LE gsb0, 0x0 ;  /* 0x00008000000079c5 */ /* 0x000fe40000010000 */
[----:B------:R-:W-:-:S01]  /*2550*/  FADD R227, RZ, R25 ;  /* 0x00000019ffe37221 */ /* 0x000fc20000000000 */
[----:B------:R-:W-:Y:S01]  /*2560*/  FADD R228, RZ, R24 ;  /* 0x00000018ffe47221 */ /* 0x000fe20000000000 */
[----:B------:R-:W-:-:S01]  /*2570*/  FADD R226, RZ, R26 ;  /* 0x0000001affe27221 */ /* 0x000fc20000000000 */
[----:B------:R-:W-:Y:S01]  /*2580*/  FADD R225, RZ, R27 ;  /* 0x0000001bffe17221 */ /* 0x000fe20000000000 */
[----:B------:R-:W-:-:S01]  /*2590*/  FADD R224, RZ, R28 ;  /* 0x0000001cffe07221 */ /* 0x000fc20000000000 */
[----:B------:R0:W-:Y:S01]  /*25a0*/  STL [R1+0x88], R227 ;  /* 0x000088e301007387 */ /* 0x0001e20000100800 */
[----:B------:R-:W-:-:S01]  /*25b0*/  FADD R223, RZ, R29 ;  /* 0x0000001dffdf7221 */ /* 0x000fc20000000000 */
[----:B------:R-:W-:Y:S01]  /*25c0*/  FADD R222, RZ, R30 ;  /* 0x0000001effde7221 */ /* 0x000fe20000000000 */
[----:B------:R-:W-:-:S01]  /*25d0*/  FADD R221, RZ, R31 ;  /* 0x0000001fffdd7221 */ /* 0x000fc20000000000 */
[----:B------:R-:W-:Y:S01]  /*25e0*/  FADD R220, RZ, R32 ;  /* 0x00000020ffdc7221 */ /* 0x000fe20000000000 */
[----:B------:R-:W-:-:S01]  /*25f0*/  FADD R219, RZ, R33 ;  /* 0x00000021ffdb7221 */ /* 0x000fc20000000000 */
[----:B------:R-:W-:Y:S01]  /*2600*/  FADD R218, RZ, R34 ;  /* 0x00000022ffda7221 */ /* 0x000fe20000000000 */
[----:B------:R-:W-:-:S01]  /*2610*/  FADD R217, RZ, R35 ;  /* 0x00000023ffd97221 */ /* 0x000fc20000000000 */
[----:B------:R-:W-:Y:S01]  /*2620*/  FADD R216, RZ, R36 ;  /* 0x00000024ffd87221 */ /* 0x000fe20000000000 */
[----:B------:R-:W-:-:S01]  /*2630*/  FADD R215, RZ, R37 ;  /* 0x00000025ffd77221 */ /* 0x000fc20000000000 */
[----:B0-----:R-:W-:Y:S01]  /*2640*/  FADD R227, RZ, R124 ;  /* 0x0000007cffe37221 */ /* 0x001fe20000000000 */
[----:B------:R-:W-:-:S01]  /*2650*/  FADD R214, RZ, R38 ;  /* 0x00000026ffd67221 */ /* 0x000fc20000000000 */
[----:B------:R-:W-:Y:S01]  /*2660*/  FADD R213, RZ, R39 ;  /* 0x00000027ffd57221 */ /* 0x000fe20000000000 */
[----:B------:R-:W-:-:S01]  /*2670*/  FADD R212, RZ, R40 ;  /* 0x00000028ffd47221 */ /* 0x000fc20000000000 */
[----:B------:R-:W-:Y:S01]  /*2680*/  FADD R211, RZ, R41 ;  /* 0x00000029ffd37221 */ /* 0x000fe20000000000 */
[----:B------:R0:W-:Y:S01]  /*2690*/  STL [R1], R227 ;  /* 0x000000e301007387 */ /* 0x0001e20000100800 */
        /* <DEDUP_REMOVED lines=94> */
[----:B0-----:R-:W-:-:S05]  /*2c80*/  FADD R227, RZ, R131 ;  /* 0x00000083ffe37221 */ /* 0x001fca0000000000 */
[----:B------:R0:W-:Y:S02]  /*2c90*/  STL [R1+0x1c], R227 ;  /* 0x00001ce301007387 */ /* 0x0001e40000100800 */
        /* <DEDUP_REMOVED lines=39> */
[----:B------:R0:W-:Y:S04]  /*2f10*/  STL [R1+0x6c], R227 ;  /* 0x00006ce301007387 */ /* 0x0001e80000100800 */
[----:B0-----:R0:W5:Y:S01]  /*2f20*/  LDL.LU R227, [R1+0x88] ;  /* 0x0000880001e37983 */ /* 0x0011620000300800 */
[----:B------:R-:W-:-:S05]  /*2f30*/  UMOV UR6, URZ ;  /* 0x0000003f00067c82 */ /* 0x000fca0008000000 */
.L_x_22:
[----:B------:R-:W-:Y:S01]  /*2f40*/  UIADD3 UR16, UR5, 0x1, URZ ;  /* 0x0000000105107890 */ /* 0x000fe2000fffe03f */
[----:B------:R-:W-:-:S03]  /*2f50*/  UMOV UR8, 0x1 ;  /* 0x0000000100087882 */ /* 0x000fc60000000000 */
[----:B------:R-:W-:-:S04]  /*2f60*/  UISETP.NE.AND UP0, UPT, UR16, 0x4, UPT ;  /* 0x000000041000788c */ /* 0x000fc8000bf05270 */
[----:B------:R-:W-:Y:S02]  /*2f70*/  USEL UR17, URZ, 0x1, UP0 ;  /* 0x000000013f117887 */ /* 0x000fe40008000000 */
[----:B------:R-:W-:Y:S02]  /*2f80*/  USEL UR16, UR16, URZ, UP0 ;  /* 0x0000003f10107287 */ /* 0x000fe40008000000 */
[----:B------:R-:W-:-:S12]  /*2f90*/  ULOP3.LUT UR17, UR4, UR17, URZ, 0x3c, !UPT ;  /* 0x0000001104117292 */ /* 0x000fd8000f8e3c3f */
.L_x_17:
[----:B------:R-:W-:-:S04]  /*2fa0*/  UISETP.LT.AND UP0, UPT, UR12, 0x1, UPT ;  /* 0x000000010c00788c */ /* 0x000fc8000bf01270 */
[----:B------:R-:W-:-:S04]  /*2fb0*/  USEL UR9, UR12, 0x1, UP0 ;  /* 0x000000010c097887 */ /* 0x000fc80008000000 */
[----:B------:R-:W-:-:S04]  /*2fc0*/  UIADD3 UR9, UR12, -UR9, URZ ;  /* 0x800000090c097290 */ /* 0x000fc8000fffe03f */
[----:B------:R-:W-:-:S06]  /*2fd0*/  UISETP.GE.AND UP0, UPT, UR9, 0x1, UPT ;  /* 0x000000010900788c */ /* 0x000fcc000bf06270 */
[----:B------:R-:W-:-:S13]  /*2fe0*/  PLOP3.LUT P0, PT, PT, PT, UP0, 0x80, 0x0 ;  /* 0x000000000000781c */ /* 0x000fda0003f0f008 */
[----:B------:R-:W-:Y:S05]  /*2ff0*/  @!P0 BRA `(.L_x_23) ;  /* 0x0000001000dc8947 */ /* 0x000fea0003800000 */
[----:B------:R-:W-:Y:S01]  /*3000*/  UMOV UR24, UR9 ;  /* 0x0000000900187c82 */ /* 0x000fe20008000000 */
[----:B------:R-:W-:Y:S01]  /*3010*/  UMOV UR25, UR5 ;  /* 0x0000000500197c82 */ /* 0x000fe20008000000 */
[----:B------:R-:W-:-:S05]  /*3020*/  ULDC UR27, c[0x0][0x50c] ;  /* 0x00014300001b7ab9 */ /* 0x000fca0000000800 */
.L_x_31:
[----:B------:R-:W-:-:S06]  /*3030*/  UISETP.NE.AND UP0, UPT, UR23, 0x3, UPT ;  /* 0x000000031700788c */ /* 0x000fcc000bf05270 */
[----:B------:R-:W-:-:S13]  /*3040*/  PLOP3.LUT P1, PT, PT, PT, UP0, 0x80, 0x0 ;  /* 0x000000000000781c */ /* 0x000fda0003f2f008 */
[----:B-----5:R-:W-:Y:S05]  /*3050*/  @!P1 BRA `(.L_x_24) ;  /* 0x0000000000049947 */ /* 0x020fea0003800000 */
[----:B------:R-:W-:Y:S01]  /*3060*/  BPT.TRAP 0x1 ;  /* 0x000000040000795c */ /* 0x000fe20000300000 */
.L_x_24:
[----:B------:R-:W1:Y:S01]  /*3070*/  S2UR UR9, SR_CgaCtaId ;  /* 0x00000000000979c3 */ /* 0x000e620000008800 */
[----:B------:R-:W-:Y:S01]  /*3080*/  UMOV UR14, 0x400 ;  /* 0x00000400000e7882 */ /* 0x000fe20000000000 */
[----:B------:R-:W-:-:S05]  /*3090*/  IMAD.U32 R229, RZ, RZ, UR17 ;  /* 0x00000011ffe57e24 */ /* 0x000fca000f8e00ff */
[----:B------:R-:W-:Y:S01]  /*30a0*/  SHF.L.U32 R229, R229, 0x1f, RZ ;  /* 0x0000001fe5e57819 */ /* 0x000fe200000006ff */
[----:B-1----:R-:W-:-:S04]  /*30b0*/  ULEA UR14, UR9, UR14, 0x18 ;  /* 0x0000000e090e7291 */ /* 0x002fc8000f8ec03f */
[----:B------:R-:W-:-:S09]  /*30c0*/  ULEA UR9, UR16, UR14, 0x3 ;  /* 0x0000000e10097291 */ /* 0x000fd2000f8e183f */
[----:B------:R1:W2:Y:S01]  /*30d0*/  SYNCS.PHASECHK.TRANS64.TRYWAIT P0, [UR9], R229 ;  /* 0x000000e5ff0075a7 */ /* 0x0002a20008000149 */
[----:B------:R-:W-:Y:S05]  /*30e0*/  @!P1 BRA `(.L_x_25) ;  /* 0x0000000000049947 */ /* 0x000fea0003800000 */
[----:B------:R-:W-:Y:S01]  /*30f0*/  BPT.TRAP 0x1 ;  /* 0x000000040000795c */ /* 0x000fe20000300000 */
.L_x_25:
[----:B--2---:R-:W-:Y:S05]  /*3100*/  @P0 BRA `(.L_x_26) ;  /* 0x0000000000080947 */ /* 0x004fea0003800000 */
[----:B------:R-:W2:Y:S02]  /*3110*/  SYNCS.PHASECHK.TRANS64.TRYWAIT P0, [UR9], R229 ;  /* 0x000000e5ff0075a7 */ /* 0x000ea40008000149 */
[----:B--2---:R-:W-:Y:S05]  /*3120*/  @!P0 BRA `(.L_x_27) ;  /* 0x000000d400008947 */ /* 0x004fea0003800000 */
.L_x_26:
[----:B------:R-:W-:Y:S01]  /*3130*/  UIADD3 UR9, UR14, 0x10100, URZ ;  /* 0x000101000e097890 */ /* 0x000fe2000fffe03f */
[----:B------:R-:W-:Y:S01]  /*3140*/  WARPGROUP.ARRIVE ;  /* 0x00000000000079c5 */ /* 0x000fe20000000000 */
[----:B------:R-:W-:Y:S02]  /*3150*/  UISETP.NE.AND UP0, UPT, UR7, URZ, UPT ;  /* 0x0000003f0700728c */ /* 0x000fe4000bf05270 */
[----:B------:R-:W-:Y:S02]  /*3160*/  USHF.R.U32.HI UR9, URZ, 0x4, UR9 ;  /* 0x000000043f097899 */ /* 0x000fe40008011609 */
[----:B------:R-:W-:Y:S02]  /*3170*/  USEL UR8, UR8, URZ, !UP0 ;  /* 0x0000003f08087287 */ /* 0x000fe4000c000000 */
[----:B------:R-:W-:Y:S02]  /*3180*/  ULOP3.LUT UR9, UR9, 0x3fff, URZ, 0xc0, !UPT ;  /* 0x00003fff09097892 */ /* 0x000fe4000f8ec03f */
[----:B------:R-:W-:-:S02]  /*3190*/  ULOP3.LUT UR7, UR15, 0x10000, URZ, 0xfc, !UPT ;  /* 0x000100000f077892 */ /* 0x000fc4000f8efc3f */
[----:B------:R-:W-:Y:S02]  /*31a0*/  ULOP3.LUT UR9, UR9, 0x10000, URZ, 0xfc, !UPT ;  /* 0x0001000009097892 */ /* 0x000fe4000f8efc3f */
[----:B------:R-:W-:Y:S02]  /*31b0*/  UISETP.NE.U32.AND UP0, UPT, UR8, URZ, UPT ;  /* 0x0000003f0800728c */ /* 0x000fe4000bf05070 */
[----:B------:R-:W-:Y:S02]  /*31c0*/  ULEA UR7, UR16, UR7, 0xa ;  /* 0x0000000710077291 */ /* 0x000fe4000f8e503f */
[----:B------:R-:W-:Y:S01]  /*31d0*/  ULEA UR26, UR16, UR9, 0xb ;  /* 0x00000009101a7291 */ /* 0x000fe2000f8e583f */
[----:B------:R-:W-:Y:S02]  /*31e0*/  UMOV UR11, 0x40000040 ;  /* 0x40000040000b7882 */ /* 0x000fe40000000000 */
[----:B------:R-:W-:Y:S01]  /*31f0*/  UMOV UR9, 0x40000040 ;  /* 0x4000004000097882 */ /* 0x000fe20000000000 */
[----:B------:R-:W-:Y:S01]  /*3200*/  UIADD3 UR6, UR6, 0x4, URZ ;  /* 0x0000000406067890 */ /* 0x000fe2000fffe03f */
[----:B------:R-:W-:-:S02]  /*3210*/  UMOV UR8, UR7 ;  /* 0x0000000700087c82 */ /* 0x000fc40008000000 */
[----:B------:R-:W-:Y:S02]  /*3220*/  UMOV UR10, UR26 ;  /* 0x0000001a000a7c82 */ /* 0x000fe40008000000 */
[----:B------:R-:W-:Y:S01]  /*3230*/  QGMMA.64x256x32.F32.E5M2.E5M2 R24, gdesc[UR8], R24, UP0 ;  /* 0x03e00000081879f3 */ /* 0x000fe2000bf03818 */
[----:B------:R-:W-:Y:S02]  /*3240*/  UIADD3 UR8, UR7, 0x2, URZ ;  /* 0x0000000207087890 */ /* 0x000fe4000fffe03f */
[----:B------:R-:W-:Y:S01]  /*3250*/  UIADD3 UR10, UR26, 0x2, URZ ;  /* 0x000000021a0a7890 */ /* 0x000fe2000fffe03f */
[----:B------:R-:W-:Y:S01]  /*3260*/  UMOV UR9, 0x40000040 ;  /* 0x4000004000097882 */ /* 0x000fe20000000000 */
[----:B------:R-:W-:Y:S01]  /*3270*/  UMOV UR11, 0x40000040 ;  /* 0x40000040000b7882 */ /* 0x000fe20000000000 */
[----:B------:R-:W-:-:S15]  /*3280*/  UISETP.NE.AND UP0, UPT, UR6, UR27, UPT ;  /* 0x0000001b0600728c */ /* 0x000fde000bf05270 */
[----:B------:R-:W-:-:S07]  /*3290*/  NOP ;  /* 0x0000000000007918 */ /* 0x000fce0000000000 */
[----:B------:R-:W-:Y:S01]  /*32a0*/  QGMMA.64x256x32.F32.E5M2.E5M2 R24, gdesc[UR8], R24 ;  /* 0x03e00000081879f3 */ /* 0x000fe20008703818 */
[----:B------:R-:W-:Y:S02]  /*32b0*/  UIADD3 UR8, UR7, 0x4, URZ ;  /* 0x0000000407087890 */ /* 0x000fe4000fffe03f */
[----:B------:R-:W-:Y:S01]  /*32c0*/  UIADD3 UR10, UR26, 0x4, URZ ;  /* 0x000000041a0a7890 */ /* 0x000fe2000fffe03f */
[----:B------:R-:W-:Y:S01]  /*32d0*/  UMOV UR9, 0x40000040 ;  /* 0x4000004000097882 */ /* 0x000fe20000000000 */
[----:B------:R-:W-:-:S15]  /*32e0*/  UMOV UR11, 0x40000040 ;  /* 0x40000040000b7882 */ /* 0x000fde0000000000 */
[----:B------:R-:W-:-:S08]  /*32f0*/  NOP ;  /* 0x0000000000007918 */ /* 0x000fd00000000000 */
[----:B------:R-:W-:Y:S01]  /*3300*/  QGMMA.64x256x32.F32.E5M2.E5M2 R24, gdesc[UR8], R24 ;  /* 0x03e00000081879f3 */ /* 0x000fe20008703818 */
[----:B------:R-:W-:Y:S02]  /*3310*/  UIADD3 UR8, UR7, 0x6, URZ ;  /* 0x0000000607087890 */ /* 0x000fe4000fffe03f */
[----:B------:R-:W-:Y:S01]  /*3320*/  UIADD3 UR10, UR26, 0x6, URZ ;  /* 0x000000061a0a7890 */ /* 0x000fe2000fffe03f */
[----:B------:R-:W-:Y:S01]  /*3330*/  UMOV UR9, 0x40000040 ;  /* 0x4000004000097882 */ /* 0x000fe20000000000 */
[----:B------:R-:W-:Y:S01]  /*3340*/  UMOV UR11, 0x40000040 ;  /* 0x40000040000b7882 */ /* 0x000fe20000000000 */
[----:B------:R-:W-:-:S06]  /*3350*/  USEL UR7, URZ, 0x1, UP0 ;  /* 0x000000013f077887 */ /* 0x000fcc0008000000 */
[----:B------:R-:W-:-:S15]  /*3360*/  ISETP.NE.AND P0, PT, RZ, UR7, PT ;  /* 0x00000007ff007c0c */ /* 0x000fde000bf05270 */
[----:B------:R-:W-:-:S01]  /*3370*/  NOP ;  /* 0x0000000000007918 */ /* 0x000fc20000000000 */
[----:B------:R-:W-:Y:S03]  /*3380*/  QGMMA.64x256x32.F32.E5M2.E5M2 R24, gdesc[UR8], R24, gsb0 ;  /* 0x03e00000081879f3 */ /* 0x000fe60008003818 */
[----:B------:R-:W-:Y:S02]  /*3390*/  WARPGROUP.DEPBAR.LE gsb0, 0x1 ;  /* 0x00008000000079c5 */ /* 0x000fe40000010100 */
[----:B------:R-:W-:Y:S05]  /*33a0*/  @!P0 BRA `(.L_x_28) ;  /* 0x0000000c00708947 */ /* 0x000fea0003800000 */
[----:B------:R-:W-:Y:S02]  /*33b0*/  WARPGROUP.DEPBAR.LE gsb0, 0x0 ;  /* 0x00008000000079c5 */ /* 0x000fe40000010000 */
[----:B-----5:R-:W-:-:S01]  /*33c0*/  FADD R227, R25, R227 ;  /* 0x000000e319e37221 */ /* 0x020fc20000000000 */
[----:B------:R-:W-:Y:S01]  /*33d0*/  FADD R226, R26, R226 ;  /* 0x000000e21ae27221 */ /* 0x000fe20000000000 */
[----:B------:R-:W-:-:S01]  /*33e0*/  FADD R225, R27, R225 ;  /* 0x000000e11be17221 */ /* 0x000fc20000000000 */
[----:B------:R-:W-:Y:S01]  /*33f0*/  FADD R224, R28, R224 ;  /* 0x000000e01ce07221 */ /* 0x000fe20000000000 */
[----:B------:R-:W-:-:S01]  /*3400*/  FADD R223, R29, R223 ;  /* 0x000000df1ddf7221 */ /* 0x000fc20000000000 */
[----:B------:R2:W-:Y:S01]  /*3410*/  STL [R1+0x88], R227 ;  /* 0x000088e301007387 */ /* 0x0005e20000100800 */
[----:B------:R-:W-:-:S01]  /*3420*/  FADD R222, R30, R222 ;  /* 0x000000de1ede7221 */ /* 0x000fc20000000000 */
[----:B------:R-:W-:Y:S01]  /*3430*/  FADD R221, R31, R221 ;  /* 0x000000dd1fdd7221 */ /* 0x000fe20000000000 */
[----:B------:R-:W-:-:S01]  /*3440*/  FADD R220, R32, R220 ;  /* 0x000000dc20dc7221 */ /* 0x000fc20000000000 */
[----:B------:R-:W-:Y:S01]  /*3450*/  FADD R219, R33, R219 ;  /* 0x000000db21db7221 */ /* 0x000fe20000000000 */
[----:B------:R-:W-:-:S01]  /*3460*/  FADD R218, R34, R218 ;  /* 0x000000da22da7221 */ /* 0x000fc20000000000 */
[----:B------:R-:W-:Y:S01]  /*3470*/  FADD R217, R35, R217 ;  /* 0x000000d923d97221 */ /* 0x000fe20000000000 */
[----:B------:R-:W-:-:S01]  /*3480*/  FADD R216, R36, R216 ;  /* 0x000000d824d87221 */ /* 0x000fc20000000000 */
[----:B------:R-:W-:Y:S01]  /*3490*/  FADD R215, R37, R215 ;  /* 0x000000d725d77221 */ /* 0x000fe20000000000 */
[----:B------:R-:W-:-:S01]  /*34a0*/  FADD R214, R38, R214 ;  /* 0x000000d626d67221 */ /* 0x000fc20000000000 */
[----:B--2---:R-:W2:Y:S01]  /*34b0*/  LDL.LU R227, [R1+0x28] ;  /* 0x0000280001e37983 */ /* 0x004ea20000300800 */
[----:B------:R-:W-:-:S01]  /*34c0*/  FADD R213, R39, R213 ;  /* 0x000000d527d57221 */ /* 0x000fc20000000000 */
[----:B------:R-:W-:Y:S01]  /*34d0*/  FADD R212, R40, R212 ;  /* 0x000000d428d47221 */ /* 0x000fe20000000000 */
[----:B------:R-:W-:-:S01]  /*34e0*/  FADD R211, R41, R211 ;  /* 0x000000d329d37221 */ /* 0x000fc20000000000 */
[----:B------:R3:W-:Y:S01]  /*34f0*/  STL [R1+0x8c], R226 ;  /* 0x00008ce201007387 */ /* 0x0007e20000100800 */
[----:B------:R-:W-:-:S03]  /*3500*/  FADD R228, R24, R228 ;  /* 0x000000e418e47221 */ /* 0x000fc60000000000 */
[----:B---3--:R-:W3:Y:S04]  /*3510*/  LDL.LU R226, [R1+0x24] ;  /* 0x0000240001e27983 */ /* 0x008ee80000300800 */
[----:B------:R4:W-:Y:S04]  /*3520*/  STL [R1+0x90], R225 ;  /* 0x000090e101007387 */ /* 0x0009e80000100800 */
[----:B----4-:R-:W4:Y:S04]  /*3530*/  LDL.LU R225, [R1+0x20] ;  /* 0x0000200001e17983 */ /* 0x010f280000300800 */
[----:B------:R0:W-:Y:S04]  /*3540*/  STL [R1+0x94], R224 ;  /* 0x000094e001007387 */ /* 0x0001e80000100800 */
[----:B0-----:R-:W4:Y:S04]  /*3550*/  LDL.LU R224, [R1+0x1c] ;  /* 0x00001c0001e07983 */ /* 0x001f280000300800 */
        /* <DEDUP_REMOVED lines=13> */
[----:B0-----:R-:W4:Y:S04]  /*3630*/  LDL.LU R217, [R1] ;  /* 0x0000000001d97983 */ /* 0x001f280000300800 */
[----:B------:R-:W-:Y:S04]  /*3640*/  STL [R1+0xb4], R216 ;  /* 0x0000b4d801007387 */ /* 0x000fe80000100800 */
[----:B------:R-:W-:Y:S04]  /*3650*/  STL [R1+0xb8], R215 ;  /* 0x0000b8d701007387 */ /* 0x000fe80000100800 */
[----:B------:R-:W-:Y:S04]  /*3660*/  STL [R1+0xbc], R214 ;  /* 0x0000bcd601007387 */ /* 0x000fe80000100800 */
[----:B------:R-:W-:Y:S04]  /*3670*/  STL [R1+0xc0], R213 ;  /* 0x0000c0d501007387 */ /* 0x000fe80000100800 */
[----:B------:R-:W-:Y:S04]  /*3680*/  STL [R1+0xc4], R212 ;  /* 0x0000c4d401007387 */ /* 0x000fe80000100800 */
[----:B------:R0:W-:Y:S01]  /*3690*/  STL [R1+0xc8], R211 ;  /* 0x0000c8d301007387 */ /* 0x0001e20000100800 */
[----:B--2---:R-:W-:-:S01]  /*36a0*/  FADD R227, R134, R227 ;  /* 0x000000e386e37221 */ /* 0x004fc20000000000 */
[----:B---3--:R-:W-:Y:S01]  /*36b0*/  FADD R226, R133, R226 ;  /* 0x000000e285e27221 */ /* 0x008fe20000000000 */
[----:B----4-:R-:W-:-:S01]  /*36c0*/  FADD R225, R132, R225 ;  /* 0x000000e184e17221 */ /* 0x010fc20000000000 */
[----:B------:R-:W-:Y:S01]  /*36d0*/  FADD R224, R131, R224 ;  /* 0x000000e083e07221 */ /* 0x000fe20000000000 */
[----:B------:R-:W-:-:S01]  /*36e0*/  FADD R223, R130, R223 ;  /* 0x000000df82df7221 */ /* 0x000fc20000000000 */
[----:B------:R-:W-:Y:S01]  /*36f0*/  FADD R222, R129, R222 ;  /* 0x000000de81de7221 */ /* 0x000fe20000000000 */
[----:B------:R-:W-:-:S01]  /*3700*/  FADD R221, R128, R221 ;  /* 0x000000dd80dd7221 */ /* 0x000fc20000000000 */
[----:B------:R-:W-:Y:S01]  /*3710*/  FADD R220, R127, R220 ;  /* 0x000000dc7fdc7221 */ /* 0x000fe20000000000 */
[----:B------:R-:W-:-:S01]  /*3720*/  FADD R219, R126, R219 ;  /* 0x000000db7edb7221 */ /* 0x000fc20000000000 */
[----:B------:R-:W-:Y:S01]  /*3730*/  FADD R218, R125, R218 ;  /* 0x000000da7dda7221 */ /* 0x000fe20000000000 */
[----:B------:R-:W-:-:S05]  /*3740*/  FADD R217, R124, R217 ;  /* 0x000000d97cd97221 */ /* 0x000fca0000000000 */
[----:B------:R2:W-:Y:S04]  /*3750*/  STL [R1], R217 ;  /* 0x000000d901007387 */ /* 0x0005e80000100800 */
[----:B------:R3:W-:Y:S04]  /*3760*/  STL [R1+0x4], R218 ;  /* 0x000004da01007387 */ /* 0x0007e80000100800 */
[----:B------:R4:W-:Y:S04]  /*3770*/  STL [R1+0x8], R219 ;  /* 0x000008db01007387 */ /* 0x0009e80000100800 */
[----:B------:R1:W-:Y:S04]  /*3780*/  STL [R1+0xc], R220 ;  /* 0x00000cdc01007387 */ /* 0x0003e80000100800 */
[----:B------:R1:W-:Y:S04]  /*3790*/  STL [R1+0x10], R221 ;  /* 0x000010dd01007387 */ /* 0x0003e80000100800 */
[----:B------:R1:W-:Y:S04]  /*37a0*/  STL [R1+0x14], R222 ;  /* 0x000014de01007387 */ /* 0x0003e80000100800 */
[----:B------:R1:W-:Y:S04]  /*37b0*/  STL [R1+0x18], R223 ;  /* 0x000018df01007387 */ /* 0x0003e80000100800 */
[----:B------:R1:W-:Y:S04]  /*37c0*/  STL [R1+0x1c], R224 ;  /* 0x00001ce001007387 */ /* 0x0003e80000100800 */
[----:B0-----:R-:W4:Y:S04]  /*37d0*/  LDL.LU R211, [R1+0x2c] ;  /* 0x00002c0001d37983 */ /* 0x001f280000300800 */
[----:B------:R0:W-:Y:S04]  /*37e0*/  STL [R1+0x20], R225 ;  /* 0x000020e101007387 */ /* 0x0001e80000100800 */
[----:B------:R-:W4:Y:S04]  /*37f0*/  LDL.LU R212, [R1+0x30] ;  /* 0x0000300001d47983 */ /* 0x000f280000300800 */
[----:B------:R0:W-:Y:S04]  /*3800*/  STL [R1+0x24], R226 ;  /* 0x000024e201007387 */ /* 0x0001e80000100800 */
[----:B------:R-:W4:Y:S04]  /*3810*/  LDL.LU R213, [R1+0x34] ;  /* 0x0000340001d57983 */ /* 0x000f280000300800 */
[----:B------:R0:W-:Y:S04]  /*3820*/  STL [R1+0x28], R227 ;  /* 0x000028e301007387 */ /* 0x0001e80000100800 */
[----:B------:R-:W4:Y:S04]  /*3830*/  LDL.LU R214, [R1+0x38] ;  /* 0x0000380001d67983 */ /* 0x000f280000300800 */
[----:B------:R-:W4:Y:S04]  /*3840*/  LDL.LU R215, [R1+0x3c] ;  /* 0x00003c0001d77983 */ /* 0x000f280000300800 */
[----:B------:R-:W4:Y:S04]  /*3850*/  LDL.LU R216, [R1+0x40] ;  /* 0x0000400001d87983 */ /* 0x000f280000300800 */
[----:B--2---:R-:W2:Y:S04]  /*3860*/  LDL.LU R217, [R1+0x44] ;  /* 0x0000440001d97983 */ /* 0x004ea80000300800 */
[----:B---3--:R-:W3:Y:S04]  /*3870*/  LDL.LU R218, [R1+0x48] ;  /* 0x0000480001da7983 */ /* 0x008ee80000300800 */
[----:B----4-:R-:W4:Y:S04]  /*3880*/  LDL.LU R219, [R1+0x4c] ;  /* 0x00004c0001db7983 */ /* 0x010f280000300800 */
[----:B-1----:R-:W4:Y:S04]  /*3890*/  LDL.LU R220, [R1+0x50] ;  /* 0x0000500001dc7983 */ /* 0x002f280000300800 */
[----:B------:R-:W4:Y:S04]  /*38a0*/  LDL.LU R221, [R1+0x54] ;  /* 0x0000540001dd7983 */ /* 0x000f280000300800 */
[----:B------:R-:W4:Y:S04]  /*38b0*/  LDL.LU R222, [R1+0x58] ;  /* 0x0000580001de7983 */ /* 0x000f280000300800 */
[----:B------:R-:W4:Y:S04]  /*38c0*/  LDL.LU R223, [R1+0x5c] ;  /* 0x00005c0001df7983 */ /* 0x000f280000300800 */
[----:B------:R-:W4:Y:S04]  /*38d0*/  LDL.LU R224, [R1+0x60] ;  /* 0x0000600001e07983 */ /* 0x000f280000300800 */
[----:B0-----:R-:W4:Y:S04]  /*38e0*/  LDL.LU R225, [R1+0x64] ;  /* 0x0000640001e17983 */ /* 0x001f280000300800 */
[----:B------:R-:W4:Y:S04]  /*38f0*/  LDL.LU R226, [R1+0x68] ;  /* 0x0000680001e27983 */ /* 0x000f280000300800 */
[----:B------:R-:W4:Y:S01]  /*3900*/  LDL.LU R227, [R1+0x6c] ;  /* 0x00006c0001e37983 */ /* 0x000f220000300800 */
[----:B------:R-:W-:-:S05]  /*3910*/  FADD R211, R135, R211 ;  /* 0x000000d387d37221 */ /* 0x000fca0000000000 */
[----:B------:R0:W-:Y:S01]  /*3920*/  STL [R1+0x2c], R211 ;  /* 0x00002cd301007387 */ /* 0x0001e20000100800 */
[----:B------:R-:W-:-:S03]  /*3930*/  FADD R212, R136, R212 ;  /* 0x000000d488d47221 */ /* 0x000fc60000000000 */
[----:B0-----:R0:W5:Y:S01]  /*3940*/  LDL.LU R211, [R1+0xc8] ;  /* 0x0000c80001d37983 */ /* 0x0011620000300800 */
[----:B------:R-:W-:-:S03]  /*3950*/  FADD R213, R137, R213 ;  /* 0x000000d589d57221 */ /* 0x000fc60000000000 */
[----:B------:R1:W-:Y:S01]  /*3960*/  STL [R1+0x30], R212 ;  /* 0x000030d401007387 */ /* 0x0003e20000100800 */
[----:B------:R-:W-:-:S01]  /*3970*/  FADD R214, R138, R214 ;  /* 0x000000d68ad67221 */ /* 0x000fc20000000000 */
[----:B------:R-:W-:Y:S02]  /*3980*/  FADD R215, R139, R215 ;  /* 0x000000d78bd77221 */ /* 0x000fe40000000000 */
[----:B-1----:R0:W5:Y:S01]  /*3990*/  LDL.LU R212, [R1+0xc4] ;  /* 0x0000c40001d47983 */ /* 0x0021620000300800 */
[----:B------:R-:W-:-:S03]  /*39a0*/  FADD R216, R140, R216 ;  /* 0x000000d88cd87221 */ /* 0x000fc60000000000 */
[----:B------:R1:W-:Y:S01]  /*39b0*/  STL [R1+0x34], R213 ;  /* 0x000034d501007387 */ /* 0x0003e20000100800 */
[----:B--2---:R-:W-:-:S03]  /*39c0*/  FADD R217, R141, R217 ;  /* 0x000000d98dd97221 */ /* 0x004fc60000000000 */
[----:B-1----:R0:W5:Y:S01]  /*39d0*/  LDL.LU R213, [R1+0xc0] ;  /* 0x0000c00001d57983 */ /* 0x0021620000300800 */
[----:B---3--:R-:W-:-:S03]  /*39e0*/  FADD R218, R142, R218 ;  /* 0x000000da8eda7221 */ /* 0x008fc60000000000 */
[----:B------:R1:W-:Y:S01]  /*39f0*/  STL [R1+0x38], R214 ;  /* 0x000038d601007387 */ /* 0x0003e20000100800 */
[----:B----4-:R-:W-:-:S01]  /*3a00*/  FADD R219, R143, R219 ;  /* 0x000000db8fdb7221 */ /* 0x010fc20000000000 */
[----:B------:R-:W-:Y:S02]  /*3a10*/  FADD R220, R144, R220 ;  /* 0x000000dc90dc7221 */ /* 0x000fe40000000000 */
[----:B-1----:R0:W5:Y:S04]  /*3a20*/  LDL.LU R214, [R1+0xbc] ;  /* 0x0000bc0001d67983 */ /* 0x0021680000300800 */
[----:B------:R1:W-:Y:S01]  /*3a30*/  STL [R1+0x3c], R215 ;  /* 0x00003cd701007387 */ /* 0x0003e20000100800 */
[----:B------:R-:W-:-:S01]  /*3a40*/  FADD R221, R145, R221 ;  /* 0x000000dd91dd7221 */ /* 0x000fc20000000000 */
[----:B------:R-:W-:-:S02]  /*3a50*/  FADD R222, R146, R222 ;  /* 0x000000de92de7221 */ /* 0x000fc40000000000 */
[----:B-1----:R0:W5:Y:S04]  /*3a60*/  LDL.LU R215, [R1+0xb8] ;  /* 0x0000b80001d77983 */ /* 0x0021680000300800 */
[----:B------:R1:W-:Y:S01]  /*3a70*/  STL [R1+0x40], R216 ;  /* 0x000040d801007387 */ /* 0x0003e20000100800 */
[----:B------:R-:W-:-:S03]  /*3a80*/  FADD R223, R147, R223 ;  /* 0x000000df93df7221 */ /* 0x000fc60000000000 */
        /* <DEDUP_REMOVED lines=13> */
[----:B------:R1:W-:Y:S04]  /*3b60*/  STL [R1+0x54], R221 ;  /* 0x000054dd01007387 */ /* 0x0003e80000100800 */
        /* <DEDUP_REMOVED lines=12> */
[----:B-1----:R0:W5:Y:S01]  /*3c30*/  LDL.LU R227, [R1+0x88] ;  /* 0x0000880001e37983 */ /* 0x0021620000300800 */
        /* <DEDUP_REMOVED lines=82> */
[----:B0-----:R-:W-:-:S06]  /*4160*/  UMOV UR6, URZ ;  /* 0x0000003f00067c82 */ /* 0x001fcc0008000000 */
.L_x_28:
[----:B------:R-:W-:Y:S05]  /*4170*/  @!P1 BRA `(.L_x_29) ;  /* 0x0000000000049947 */ /* 0x000fea0003800000 */
[----:B------:R-:W-:Y:S01]  /*4180*/  BPT.TRAP 0x1 ;  /* 0x000000040000795c */ /* 0x000fe20000300000 */
.L_x_29:
[----:B------:R2:W-:Y:S04]  /*4190*/  STL [R1+0x8c], R2 ;  /* 0x00008c0201007387 */ /* 0x0005e80000100800 */
[----:B--2---:R-:W2:Y:S04]  /*41a0*/  LDL R2, [R1+0x70] ;  /* 0x0000700001027983 */ /* 0x004ea80000100800 */
[----:B-----5:R3:W-:Y:S04]  /*41b0*/  STL [R1+0x88], R0 ;  /* 0x0000880001007387 */ /* 0x0207e80000100800 */
[----:B---3--:R-:W3:Y:S01]  /*41c0*/  LDL R0, [R1+0x74] ;  /* 0x0000740001007983 */ /* 0x008ee20000100800 */
[----:B-1----:R-:W-:Y:S01]  /*41d0*/  IMAD.U32 R229, RZ, RZ, UR25 ;  /* 0x00000019ffe57e24 */ /* 0x002fe2000f8e00ff */
[----:B--2---:R-:W-:-:S02]  /*41e0*/  ISETP.NE.AND P0, PT, R2, RZ, PT ;  /* 0x000000ff0200720c */ /* 0x004fc40003f05270 */
[----:B------:R1:W5:Y:S11]  /*41f0*/  LDL.LU R2, [R1+0x8c] ;  /* 0x00008c0001027983 */ /* 0x0003760000300800 */
[----:B------:R-:W-:-:S05]  /*4200*/  @P0 LEA R229, R229, UR14, 0x3 ;  /* 0x0000000ee5e50c11 */ /* 0x000fca000f8e18ff */
[----:B------:R-:W-:-:S05]  /*4210*/  @P0 VIADD R229, R229, 0x20 ;  /* 0x00000020e5e50836 */ /* 0x000fca0000000000 */
[----:B---3--:R-:W-:Y:S02]  /*4220*/  @P0 PRMT R229, R0, 0x654, R229 ;  /* 0x0000065400e50816 */ /* 0x008fe400000000e5 */
[----:B------:R1:W5:Y:S01]  /*4230*/  LDL.LU R0, [R1+0x88] ;  /* 0x0000880001007983 */ /* 0x0003620000300800 */
[----:B------:R-:W-:Y:S01]  /*4240*/  UISETP.GT.U32.AND UP0, UPT, UR13, 0x1, UPT ;  /* 0x000000010d00788c */ /* 0x000fe2000bf04070 */
[----:B------:R1:W-:Y:S05]  /*4250*/  @P0 SYNCS.ARRIVE.TRANS64.RED.A1T0 RZ, [R229+URZ], RZ ;  /* 0x000000ffe5ff09a7 */ /* 0x0003ea000810043f */
[----:B------:R-:W-:-:S13]  /*4260*/  PLOP3.LUT P0, PT, PT, PT, UP0, 0x80, 0x0 ;  /* 0x000000000000781c */ /* 0x000fda0003f0f008 */
[----:B-1----:R-:W-:Y:S05]  /*4270*/  @P0 BRA `(.L_x_30) ;  /* 0x0000000000040947 */ /* 0x002fea0003800000 */
[----:B------:R-:W-:Y:S01]  /*4280*/  BPT.TRAP 0x1 ;  /* 0x000000040000795c */ /* 0x000fe20000300000 */
.L_x_30:
[----:B------:R-:W-:Y:S02]  /*4290*/  UISETP.GT.AND UP2, UPT, UR24, 0x1, UPT ;  /* 0x000000011800788c */ /* 0x000fe4000bf44270 */
[----:B------:R-:W-:Y:S02]  /*42a0*/  UIADD3 UR16, UR16, 0x1, URZ ;  /* 0x0000000110107890 */ /* 0x000fe4000fffe03f */
[----:B------:R-:W-:Y:S02]  /*42b0*/  UIADD3 UR25, UR25, 0x1, URZ ;  /* 0x0000000119197890 */ /* 0x000fe4000fffe03f */
[----:B------:R-:W-:Y:S01]  /*42c0*/  PLOP3.LUT P0, PT, PT, PT, UP2, 0x80, 0x0 ;  /* 0x000000000000781c */ /* 0x000fe20003f0f028 */
[----:B------:R-:W-:Y:S02]  /*42d0*/  UISETP.NE.AND UP0, UPT, UR16, 0x4, UPT ;  /* 0x000000041000788c */ /* 0x000fe4000bf05270 */
[----:B------:R-:W-:Y:S02]  /*42e0*/  UIADD3 UR9, UR24, -0x1, URZ ;  /* 0xffffffff18097890 */ /* 0x000fe4000fffe03f */
[----:B------:R-:W-:-:S02]  /*42f0*/  USEL UR8, URZ, 0x1, UP0 ;  /* 0x000000013f087887 */ /* 0x000fc40008000000 */
[----:B------:R-:W-:Y:S02]  /*4300*/  UISETP.NE.AND UP1, UPT, UR25, 0x4, UPT ;  /* 0x000000041900788c */ /* 0x000fe4000bf25270 */
[----:B------:R-:W-:Y:S02]  /*4310*/  ULOP3.LUT UR17, UR17, UR8, URZ, 0x3c, !UPT ;  /* 0x0000000811117292 */ /* 0x000fe4000f8e3c3f */
[----:B------:R-:W-:Y:S02]  /*4320*/  USEL UR16, UR16, URZ, UP0 ;  /* 0x0000003f10107287 */ /* 0x000fe40008000000 */
[----:B------:R-:W-:Y:S01]  /*4330*/  USEL UR25, UR25, URZ, UP1 ;  /* 0x0000003f19197287 */ /* 0x000fe20008800000 */
[----:B------:R-:W-:Y:S01]  /*4340*/  UMOV UR8, 0x1 ;  /* 0x0000000100087882 */ /* 0x000fe20000000000 */
[----:B------:R-:W-:Y:S01]  /*4350*/  UMOV UR24, UR9 ;  /* 0x0000000900187c82 */ /* 0x000fe20008000000 */
[----:B------:R-:W-:Y:S09]  /*4360*/  @P0 BRA `(.L_x_31) ;  /* 0xffffffec00300947 */ /* 0x000ff2000383ffff */
.L_x_23:
[----:B------:R-:W-:-:S04]  /*4370*/  UISETP.NE.AND UP0, UPT, UR6, URZ, UPT ;  /* 0x0000003f0600728c */ /* 0x000fc8000bf05270 */
[----:B------:R-:W-:-:S06]  /*4380*/  USEL UR6, URZ, 0x1, !UP0 ;  /* 0x000000013f067887 */ /* 0x000fcc000c000000 */
[----:B------:R-:W-:-:S13]  /*4390*/  ISETP.NE.AND P0, PT, RZ, UR6, PT ;  /* 0x00000006ff007c0c */ /* 0x000fda000bf05270 */
[----:B------:R-:W-:Y:S05]  /*43a0*/  @!P0 BRA `(.L_x_32) ;  /* 0x0000000c00c48947 */ /* 0x000fea0003800000 */
[----:B------:R-:W-:Y:S02]  /*43b0*/  WARPGROUP.DEPBAR.LE gsb0, 0x0 ;  /* 0x00008000000079c5 */ /* 0x000fe40000010000 */
[----:B-----5:R-:W-:Y:S01]  /*43c0*/  FADD R227, R25, R227 ;  /* 0x000000e319e37221 */ /* 0x020fe20000000000 */
[----:B------:R-:W-:-:S04]  /*43d0*/  FADD R228, R24, R228 ;  /* 0x000000e418e47221 */ /* 0x000fc80000000000 */
[----:B------:R1:W-:Y:S04]  /*43e0*/  STL [R1+0x88], R227 ;  /* 0x000088e301007387 */ /* 0x0003e80000100800 */
[----:B-1----:R-:W2:Y:S04]  /*43f0*/  LDL.LU R227, [R1+0x6c] ;  /* 0x00006c0001e37983 */ /* 0x002ea80000300800 */
[----:B--2---:R1:W-:Y:S04]  /*4400*/  STL [R1+0x8c], R227 ;  /* 0x00008ce301007387 */ /* 0x0043e80000100800 */
        /* <DEDUP_REMOVED lines=52> */
[----:B-1----:R-:W2:Y:S01]  /*4750*/  LDL.LU R227, [R1] ;  /* 0x0000000001e37983 */ /* 0x002ea20000300800 */
[----:B------:R-:W-:Y:S01]  /*4760*/  FADD R226, R26, R226 ;  /* 0x000000e21ae27221 */ /* 0x000fe20000000000 */
        /* <DEDUP_REMOVED lines=97> */
[----:B--2---:R-:W-:-:S05]  /*4d80*/  FADD R227, R124, R227 ;  /* 0x000000e37ce37221 */ /* 0x004fca0000000000 */
[----:B------:R1:W-:Y:S04]  /*4d90*/  STL [R1], R227 ;  /* 0x000000e301007387 */ /* 0x0003e80000100800 */
[----:B-1----:R-:W2:Y:S02]  /*4da0*/  LDL.LU R227, [R1+0xf4] ;  /* 0x0000f40001e37983 */ /* 0x002ea40000300800 */
[----:B--2---:R-:W-:-:S05]  /*4db0*/  FADD R227, R125, R227 ;  /* 0x000000e37de37221 */ /* 0x004fca0000000000 */
[----:B------:R1:W-:Y:S04]  /*4dc0*/  STL [R1+0x4], R227 ;  /* 0x000004e301007387 */ /* 0x0003e80000100800 */
        /* <DEDUP_REMOVED lines=78> */
[----:B-1----:R1:W5:Y:S02]  /*52b0*/  LDL.LU R227, [R1+0x88] ;  /* 0x0000880001e37983 */ /* 0x0023640000300800 */
.L_x_32:
[----:B------:R-:W-:Y:S02]  /*52c0*/  WARPGROUP.DEPBAR.LE gsb0, 0x0 ;  /* 0x00008000000079c5 */ /* 0x000fe40000010000 */
[----:B------:R-:W2:Y:S02]  /*52d0*/  LDC R24, c[0x0][0x28c] ;  /* 0x0000a300ff187b82 */ /* 0x000ea40000000800 */
[----:B--2---:R-:W-:-:S13]  /*52e0*/  ISETP.GE.AND P0, PT, R24, 0x1, PT ;  /* 0x000000011800780c */ /* 0x004fda0003f06270 */
[----:B------:R-:W-:Y:S05]  /*52f0*/  @!P0 BRA `(.L_x_33) ;  /* 0x0000000000688947 */ /* 0x000fea0003800000 */
[----:B------:R-:W-:-:S06]  /*5300*/  UISETP.NE.AND UP0, UPT, UR23, 0x3, UPT ;  /* 0x000000031700788c */ /* 0x000fcc000bf05270 */
[----:B------:R-:W-:-:S13]  /*5310*/  PLOP3.LUT P0, PT, PT, PT, UP0, 0x80, 0x0 ;  /* 0x000000000000781c */ /* 0x000fda0003f0f008 */
[----:B------:R-:W-:Y:S05]  /*5320*/  @!P0 BRA `(.L_x_34) ;  /* 0x0000000000048947 */ /* 0x000fea0003800000 */
[----:B------:R-:W-:Y:S01]  /*5330*/  BPT.TRAP 0x1 ;  /* 0x000000040000795c */ /* 0x000fe20000300000 */
.L_x_34:
[----:B-----5:R2:W-:Y:S04]  /*5340*/  STL [R1+0x8c], R2 ;  /* 0x00008c0201007387 */ /* 0x0205e80000100800 */
[----:B--2---:R-:W2:Y:S04]  /*5350*/  LDL R2, [R1+0x70] ;  /* 0x0000700001027983 */ /* 0x004ea80000100800 */
[----:B------:R3:W-:Y:S04]  /*5360*/  STL [R1+0x88], R0 ;  /* 0x0000880001007387 */ /* 0x0007e80000100800 */
[----:B---3--:R-:W3:Y:S01]  /*5370*/  LDL R0, [R1+0x74] ;  /* 0x0000740001007983 */ /* 0x008ee20000100800 */
[----:B------:R-:W-:Y:S01]  /*5380*/  UISETP.LT.AND UP1, UPT, UR12, 0x1, UPT ;  /* 0x000000010c00788c */ /* 0x000fe2000bf21270 */
[----:B------:R-:W-:Y:S01]  /*5390*/  IMAD.U32 R25, RZ, RZ, UR14 ;  /* 0x0000000eff197e24 */ /* 0x000fe2000f8e00ff */
[----:B--2---:R-:W-:-:S02]  /*53a0*/  ISETP.NE.AND P0, PT, R2, RZ, PT ;  /* 0x000000ff0200720c */ /* 0x004fc40003f05270 */
[----:B------:R2:W5:Y:S11]  /*53b0*/  LDL.LU R2, [R1+0x8c] ;  /* 0x00008c0001027983 */ /* 0x0005760000300800 */
[----:B------:R-:W-:-:S05]  /*53c0*/  VOTEU.ANY UP0, P0 ;  /* 0x00000000003f7886 */ /* 0x000fca0000000100 */
[----:B------:R-:W-:-:S04]  /*53d0*/  @UP0 USEL UR6, UR12, 0x1, UP1 ;  /* 0x000000010c060887 */ /* 0x000fc80008800000 */
[----:B------:R-:W-:-:S06]  /*53e0*/  @UP0 UIADD3 UR6, UR5, UR12, -UR6 ;  /* 0x0000000c05060290 */ /* 0x000fcc000fffe806 */
[----:B------:R-:W-:-:S04]  /*53f0*/  IMAD.U32 R24, RZ, RZ, UR6 ;  /* 0x00000006ff187e24 */ /* 0x000fc8000f8e00ff */
[----:B------:R-:W-:-:S05]  /*5400*/  @P0 IMAD.SHL.U32 R24, R24, 0x8, RZ ;  /* 0x0000000818180824 */ /* 0x000fca00078e00ff */
[----:B------:R-:W-:-:S04]  /*5410*/  @P0 LOP3.LUT R24, R24, 0x18, RZ, 0xc0, !PT ;  /* 0x0000001818180812 */ /* 0x000fc800078ec0ff */
[----:B------:R-:W-:-:S04]  /*5420*/  @P0 IADD3 R24, R25, 0x20, R24 ;  /* 0x0000002019180810 */ /* 0x000fc80007ffe018 */
[----:B---3--:R-:W-:Y:S02]  /*5430*/  @P0 PRMT R24, R0, 0x654, R24 ;  /* 0x0000065400180816 */ /* 0x008fe40000000018 */
[----:B------:R2:W5:Y:S01]  /*5440*/  LDL.LU R0, [R1+0x88] ;  /* 0x0000880001007983 */ /* 0x0005620000300800 */
[----:B------:R-:W-:Y:S01]  /*5450*/  UISETP.GT.U32.AND UP0, UPT, UR13, 0x1, UPT ;  /* 0x000000010d00788c */ /* 0x000fe2000bf04070 */
[----:B------:R2:W-:Y:S05]  /*5460*/  @P0 SYNCS.ARRIVE.TRANS64.RED.A1T0 RZ, [R24+URZ], RZ ;  /* 0x000000ff18ff09a7 */ /* 0x0005ea000810043f */
[----:B------:R-:W-:-:S13]  /*5470*/  PLOP3.LUT P0, PT, PT, PT, UP0, 0x80, 0x0 ;  /* 0x000000000000781c */ /* 0x000fda0003f0f008 */
[----:B--2---:R-:W-:Y:S05]  /*5480*/  @P0 BRA `(.L_x_33) ;  /* 0x0000000000040947 */ /* 0x004fea0003800000 */
[----:B------:R-:W-:Y:S01]  /*5490*/  BPT.TRAP 0x1 ;  /* 0x000000040000795c */ /* 0x000fe20000300000 */
.L_x_33:
[----:B------:R-:W-:Y:S01]  /*54a0*/  STL [R1+0x90], R3 ;  /* 0x0000900301007387 */ /* 0x000fe20000100800 */
[----:B------:R-:W2:Y:S01]  /*54b0*/  LDC R28, c[0x0][0x288] ;  /* 0x0000a200ff1c7b82 */ /* 0x000ea20000000800 */
[----:B------:R-:W-:Y:S02]  /*54c0*/  ULDC UR6, c[0x0][0x284] ;  /* 0x0000a10000067ab9 */ /* 0x000fe40000000800 */
[----:B-----5:R3:W-:Y:S04]  /*54d0*/  STL [R1+0x8c], R2 ;  /* 0x00008c0201007387 */ /* 0x0207e80000100800 */
[----:B---3--:R-:W3:Y:S04]  /*54e0*/  LDL.LU R2, [R1+0x84] ;  /* 0x0000840001027983 */ /* 0x008ee80000300800 */
[----:B------:R4:W-:Y:S01]  /*54f0*/  STL [R1+0x88], R0 ;  /* 0x0000880001007387 */ /* 0x0009e20000100800 */
[----:B------:R-:W0:Y:S03]  /*5500*/  S2R R3, SR_TID.X ;  /* 0x0000000000037919 */ /* 0x000e260000002100 */
[----:B----4-:R-:W4:Y:S01]  /*5510*/  LDL.LU R0, [R1+0x80] ;  /* 0x0000800001007983 */ /* 0x010f220000300800 */
[----:B0-----:R-:W-:-:S02]  /*5520*/  SHF.R.U32.HI R24, RZ, 0x2, R3 ;  /* 0x00000002ff187819 */ /* 0x001fc40000011603 */
[----:B------:R-:W-:Y:S02]  /*5530*/  LOP3.LUT R26, R3, 0x60, RZ, 0xc0, !PT ;  /* 0x00000060031a7812 */ /* 0x000fe400078ec0ff */
[----:B------:R-:W-:Y:S02]  /*5540*/  SHF.R.U32.HI R27, RZ, 0x7, R3 ;  /* 0x00000007ff1b7819 */ /* 0x000fe40000011603 */
[----:B------:R-:W-:Y:S02]  /*5550*/  LOP3.LUT R25, R24, 0x7, RZ, 0xc0, !PT ;  /* 0x0000000718197812 */ /* 0x000fe400078ec0ff */
[----:B------:R-:W-:Y:S02]  /*5560*/  SHF.R.U32.HI R26, RZ, 0x1, R26 ;  /* 0x00000001ff1a7819 */ /* 0x000fe4000001161a */
[----:B------:R-:W-:Y:S02]  /*5570*/  LOP3.LUT R24, R27, 0x1, RZ, 0xc0, !PT ;  /* 0x000000011b187812 */ /* 0x000fe400078ec0ff */
[----:B------:R-:W-:-:S03]  /*5580*/  IADD3 R27, RZ, -R26, -R25 ;  /* 0x8000001aff1b7210 */ /* 0x000fc60007ffe819 */
[C---:B------:R-:W-:Y:S02]  /*5590*/  IMAD.SHL.U32 R30, R24.reuse, 0x40, RZ ;  /* 0x00000040181e7824 */ /* 0x040fe400078e00ff */
[----:B------:R-:W-:Y:S01]  /*55a0*/  IMAD R29, R24, -0x40, R27 ;  /* 0xffffffc0181d7824 */ /* 0x000fe200078e021b */
[C---:B------:R-:W-:Y:S01]  /*55b0*/  LOP3.LUT R24, R3.reuse, 0x3, RZ, 0xc0, !PT ;  /* 0x0000000303187812 */ /* 0x040fe200078ec0ff */
[----:B------:R-:W-:Y:S01]  /*55c0*/  IMAD.SHL.U32 R27, R3, 0x2, RZ ;  /* 0x00000002031b7824 */ /* 0x000fe200078e00ff */
[----:B------:R-:W-:Y:S01]  /*55d0*/  LOP3.LUT R25, R30, 0x40, R25, 0xe2, !PT ;  /* 0x000000401e197812 */ /* 0x000fe200078ee219 */
[----:B------:R0:W5:Y:S03]  /*55e0*/  LDL.LU R3, [R1+0x90] ;  /* 0x0000900001037983 */ /* 0x0001660000300800 */
[----:B------:R-:W-:Y:S01]  /*55f0*/  LOP3.LUT R27, R27, 0x6, RZ, 0xc0, !PT ;  /* 0x000000061b1b7812 */ /* 0x000fe200078ec0ff */
[----:B--2---:R-:W-:-:S02]  /*5600*/  IMAD R24, R24, -0x2, R28 ;  /* 0xfffffffe18187824 */ /* 0x004fc400078e021c */
[C---:B---3--:R-:W-:Y:S02]  /*5610*/  IMAD.SHL.U32 R30, R2.reuse, 0x80, RZ ;  /* 0x00000080021e7824 */ /* 0x048fe400078e00ff */
[----:B------:R-:W-:Y:S02]  /*5620*/  IMAD.WIDE R32, R2, 0x80, RZ ;  /* 0x0000008002207825 */ /* 0x000fe400078e02ff */
[----:B------:R0:W5:Y:S02]  /*5630*/  LDL.LU R2, [R1+0x8c] ;  /* 0x00008c0001027983 */ /* 0x0001640000300800 */
[----:B----4-:R-:W-:-:S05]  /*5640*/  IMAD.SHL.U32 R35, R0, 0x100, RZ ;  /* 0x0000010000237824 */ /* 0x010fca00078e00ff */
[----:B------:R-:W-:Y:S02]  /*5650*/  ISETP.GE.AND P0, PT, R35, R28, PT ;  /* 0x0000001c2300720c */ /* 0x000fe40003f06270 */
[----:B------:R-:W-:Y:S02]  /*5660*/  PRMT R28, R27, 0x6540, R0 ;  /* 0x000065401b1c7816 */ /* 0x000fe40000000000 */
[----:B------:R0:W5:Y:S01]  /*5670*/  LDL.LU R0, [R1+0x88] ;  /* 0x0000880001007983 */ /* 0x0001620000300800 */
[C---:B------:R-:W-:Y:S02]  /*5680*/  ISETP.GE.OR P0, PT, R30.reuse, UR6, P0 ;  /* 0x000000061e007c0c */ /* 0x040fe40008706670 */
[----:B------:R-:W-:Y:S01]  /*5690*/  IADD3 R38, -R30, UR6, R29 ;  /* 0x000000061e267c10 */ /* 0x000fe2000fffe11d */
[----:B------:R-:W-:Y:S01]  /*56a0*/  IMAD.IADD R35, R24, 0x1, -R35 ;  /* 0x0000000118237824 */ /* 0x000fe200078e0a23 */
[----:B------:R-:W-:Y:S01]  /*56b0*/  LOP3.LUT R39, R32, R25, R26, 0xfe, !PT ;  /* 0x0000001920277212 */ /* 0x000fe200078efe1a */
[----:B------:R-:W-:-:S08]  /*56c0*/  IMAD.MOV.U32 R34, RZ, RZ, -0x1 ;  /* 0xffffffffff227424 */ /* 0x000fd000078e00ff */
[----:B0-----:R-:W-:Y:S05]  /*56d0*/  @P0 BRA `(.L_x_35) ;  /* 0x0000008c00ac0947 */ /* 0x001fea0003800000 */
[----:B------:R-:W0:Y:S01]  /*56e0*/  LDC.64 R26, c[0x0][0x5c8] ;  /* 0x00017200ff1a7b82 */ /* 0x000e220000000a00 */
[----:B------:R-:W-:Y:S01]  /*56f0*/  USHF.R.S32.HI UR7, URZ, 0x1f, UR22 ;  /* 0x0000001f3f077899 */ /* 0x000fe20008011416 */
[--C-:B------:R-:W-:Y:S01]  /*5700*/  SHF.R.S32.HI R29, RZ, 0x1f, R28.reuse ;  /* 0x0000001fff1d7819 */ /* 0x100fe2000001141c */
[----:B------:R-:W-:Y:S01]  /*5710*/  ULDC.64 UR8, c[0x0][0x5d0] ;  /* 0x0001740000087ab9 */ /* 0x000fe20000000a00 */
[----:B------:R-:W-:Y:S01]  /*5720*/  BSSY B0, `(.L_x_35) ;  /* 0x00008e6000007945 */ /* 0x000fe20003800000 */
[----:B------:R-:W-:Y:S02]  /*5730*/  UIMAD UR6, UR7, UR8, URZ ;  /* 0x00000008070672a4 */ /* 0x000fe4000f8e023f */
[----:B------:R-:W-:Y:S02]  /*5740*/  IMAD.U32 R25, RZ, RZ, UR8 ;  /* 0x00000008ff197e24 */ /* 0x000fe4000f8e00ff */
[----:B------:R-:W-:Y:S02]  /*5750*/  UIMAD UR6, UR22, UR9, UR6 ;  /* 0x00000009160672a4 */ /* 0x000fe4000f8e0206 */
[----:B------:R-:W-:Y:S01]  /*5760*/  IMAD.WIDE.U32 R24, R25, UR22, R28 ;  /* 0x0000001619187c25 */ /* 0x000fe2000f8e001c */
[----:B------:R-:W-:-:S03]  /*5770*/  ULDC.64 UR8, c[0x0][0x5c0] ;  /* 0x0001700000087ab9 */ /* 0x000fc60000000a00 */
[----:B------:R-:W-:Y:S02]  /*5780*/  VIADD R25, R25, UR6 ;  /* 0x0000000619197c36 */ /* 0x000fe40008000000 */
[-C--:B0-----:R-:W-:Y:S02]  /*5790*/  IMAD R30, R33, R26.reuse, RZ ;  /* 0x0000001a211e7224 */ /* 0x081fe400078e02ff */
[----:B------:R-:W-:-:S04]  /*57a0*/  IMAD.WIDE.U32 R24, R39, R26, R24 ;  /* 0x0000001a27187225 */ /* 0x000fc800078e0018 */
[----:B------:R-:W-:-:S04]  /*57b0*/  IMAD R31, R39, R27, R30 ;  /* 0x0000001b271f7224 */ /* 0x000fc800078e021e */
[----:B------:R-:W-:Y:S01]  /*57c0*/  IMAD.IADD R30, R25, 0x1, R31 ;  /* 0x00000001191e7824 */ /* 0x000fe200078e021f */
[----:B------:R-:W-:Y:S02]  /*57d0*/  LEA R25, P0, R26, R24, 0x3 ;  /* 0x000000181a197211 */ /* 0x000fe400078018ff */
[----:B------:R-:W-:Y:S02]  /*57e0*/  IADD3 R24, P1, R24, UR8, RZ ;  /* 0x0000000818187c10 */ /* 0x000fe4000ff3e0ff */
[----:B------:R-:W-:Y:S02]  /*57f0*/  LEA.HI.X R27, R26, R30, R27, 0x3, P0 ;  /* 0x0000001e1a1b7211 */ /* 0x000fe400000f1c1b */
[----:B------:R-:W-:Y:S02]  /*5800*/  FSETP.NEU.AND P0, PT, RZ, UR21, PT ;  /* 0x00000015ff007c0b */ /* 0x000fe4000bf0d000 */
[----:B------:R-:W-:Y:S02]  /*5810*/  IADD3 R26, P3, R25, UR8, RZ ;  /* 0x00000008191a7c10 */ /* 0x000fe4000ff7e0ff */
[----:B------:R-:W-:-:S02]  /*5820*/  IADD3.X R25, R30, UR9, RZ, P1, !PT ;  /* 0x000000091e197c10 */ /* 0x000fc40008ffe4ff */
[----:B------:R-:W-:-:S07]  /*5830*/  IADD3.X R27, R27, UR9, RZ, P3, !PT ;  /* 0x000000091b1b7c10 */ /* 0x000fce0009ffe4ff */
[----:B------:R-:W-:Y:S05]  /*5840*/  @!P0 BRA `(.L_x_36) ;  /* 0x0000006800d48947 */ /* 0x000fea0003800000 */
[----:B------:R-:W-:Y:S01]  /*5850*/  ULDC.64 UR8, c[0x0][0x5b8] ;  /* 0x00016e0000087ab9 */ /* 0x000fe20000000a00 */
[----:B------:R-:W-:Y:S01]  /*5860*/  ISETP.GE.AND P0, PT, R38, 0x1, PT ;  /* 0x000000012600780c */ /* 0x000fe20003f06270 */
[----:B------:R-:W-:Y:S02]  /*5870*/  UIMAD UR6, UR7, UR8, URZ ;  /* 0x00000008070672a4 */ /* 0x000fe4000f8e023f */
[----:B------:R-:W-:Y:S01]  /*5880*/  IMAD.U32 R31, RZ, RZ, UR8 ;  /* 0x00000008ff1f7e24 */ /* 0x000fe2000f8e00ff */
[----:B------:R-:W-:Y:S01]  /*5890*/  BSSY B1, `(.L_x_37) ;  /* 0x0000010000017945 */ /* 0x000fe20003800000 */
[----:B------:R-:W-:Y:S01]  /*58a0*/  ISETP.LT.OR P4, PT, R35, 0x1, !P0 ;  /* 0x000000012300780c */ /* 0x000fe20004781670 */
[----:B------:R-:W-:Y:S02]  /*58b0*/  UIMAD UR6, UR22, UR9, UR6 ;  /* 0x00000009160672a4 */ /* 0x000fe4000f8e0206 */
[----:B------:R-:W-:Y:S01]  /*58c0*/  IMAD.WIDE.U32 R28, R31, UR22, R28 ;  /* 0x000000161f1c7c25 */ /* 0x000fe2000f8e001c */
[----:B------:R-:W-:-:S03]  /*58d0*/  ULDC.64 UR8, c[0x0][0x5a8] ;  /* 0x00016a0000087ab9 */ /* 0x000fc60000000a00 */
[----:B------:R-:W-:Y:S02]  /*58e0*/  IMAD.MOV.U32 R30, RZ, RZ, R28 ;  /* 0x000000ffff1e7224 */ /* 0x000fe400078e001c */
[----:B------:R-:W-:Y:S01]  /*58f0*/  VIADD R31, R29, UR6 ;  /* 0x000000061d1f7c36 */ /* 0x000fe20008000000 */
[----:B------:R-:W-:Y:S02]  /*5900*/  ULDC.64 UR6, c[0x0][0x5b0] ;  /* 0x00016c0000067ab9 */ /* 0x000fe40000000a00 */
[----:B------:R-:W-:Y:S02]  /*5910*/  IMAD R36, R33, UR6, RZ ;  /* 0x0000000621247c24 */ /* 0x000fe4000f8e02ff */
[----:B------:R-:W-:-:S04]  /*5920*/  IMAD.WIDE.U32 R28, R39, UR6, R30 ;  /* 0x00000006271c7c25 */ /* 0x000fc8000f8e001e */
[--C-:B------:R-:W-:Y:S01]  /*5930*/  IMAD R37, R39, UR7, R36.reuse ;  /* 0x0000000727257c24 */ /* 0x100fe2000f8e0224 */
[----:B------:R-:W-:Y:S02]  /*5940*/  IADD3 R28, P1, R28, UR8, RZ ;  /* 0x000000081c1c7c10 */ /* 0x000fe4000ff3e0ff */
[----:B------:R-:W-:Y:S02]  /*5950*/  PRMT R36, RZ, 0x7610, R36 ;  /* 0x00007610ff247816 */ /* 0x000fe40000000024 */
[----:B------:R-:W-:Y:S01]  /*5960*/  IADD3.X R29, R29, UR9, R37, P1, !PT ;  /* 0x000000091d1d7c10 */ /* 0x000fe20008ffe425 */
[----:B------:R-:W-:Y:S08]  /*5970*/  @P4 BRA `(.L_x_38) ;  /* 0x0000000000044947 */ /* 0x000ff00003800000 */
[----:B------:R0:W5:Y:S02]  /*5980*/  LDG.E.U8 R36, desc[UR18][R28.64] ;  /* 0x000000121c247981 */ /* 0x000164000c1e1100 */
.L_x_38:
[----:B------:R-:W-:Y:S05]  /*5990*/  BSYNC B1 ;  /* 0x0000000000017941 */ /* 0x000fea0003800000 */
.L_x_37:
[----:B-----5:R-:W-:Y:S01]  /*59a0*/  LOP3.LUT R36, R36, 0xff, RZ, 0xc0, !PT ;  /* 0x000000ff24247812 */ /* 0x020fe200078ec0ff */
[----:B------:R-:W-:Y:S01]  /*59b0*/  BSSY B1, `(.L_x_39) ;  /* 0x000000b000017945 */ /* 0x000fe20003800000 */
[----:B------:R-:W-:Y:S02]  /*59c0*/  ISETP.LT.OR P3, PT, R35, 0x2, !P0 ;  /* 0x000000022300780c */ /* 0x000fe40004761670 */
[----:B------:R-:W-:-:S05]  /*59d0*/  F2FP.F16.E5M2.UNPACK_B R36, R36 ;  /* 0x00000024ff24723e */ /* 0x000fca00020004ff */
[----:B------:R-:W-:-:S05]  /*59e0*/  HADD2.F32 R36, -RZ, R36.H0_H0 ;  /* 0x20000024ff247230 */ /* 0x000fca0000004100 */
[----:B------:R-:W-:Y:S01]  /*59f0*/  FMUL R37, R36, UR21 ;  /* 0x0000001524257c20 */ /* 0x000fe20008400000 */
[----:B------:R-:W-:-:S03]  /*5a00*/  PRMT R36, RZ, 0x7610, R36 ;  /* 0x00007610ff247816 */ /* 0x000fc60000000024 */
[----:B------:R-:W-:-:S05]  /*5a10*/  FFMA R37, R228, UR20, R37 ;  /* 0x00000014e4257c23 */ /* 0x000fca0008000025 */
[----:B------:R-:W-:-:S05]  /*5a20*/  F2FP.SATFINITE.E5M2.F32.PACK_AB_MERGE_C R37, RZ, R37, RZ ;  /* 0x00000025ff25723e */ /* 0x000fca00048060ff */
[----:B------:R2:W-:Y:S01]  /*5a30*/  @!P4 STG.E.U8 desc[UR18][R24.64], R37 ;  /* 0x000000251800c986 */ /* 0x0005e2000c101112 */
[----:B------:R-:W-:Y:S05]  /*5a40*/  @P3 BRA `(.L_x_40) ;  /* 0x0000000000043947 */ /* 0x000fea0003800000 */
[----:B------:R3:W5:Y:S02]  /*5a50*/  LDG.E.U8 R36, desc[UR18][R28.64+0x1] ;  /* 0x000001121c247981 */ /* 0x000764000c1e1100 */
.L_x_40:
[----:B------:R-:W-:Y:S05]  /*5a60*/  BSYNC B1 ;  /* 0x0000000000017941 */ /* 0x000fea0003800000 */
.L_x_39:
[----:B-----5:R-:W-:Y:S01]  /*5a70*/  LOP3.LUT R36, R36, 0xff, RZ, 0xc0, !PT ;  /* 0x000000ff24247812 */ /* 0x020fe200078ec0ff */
[----:B------:R-:W-:Y:S01]  /*5a80*/  BSSY B1, `(.L_x_41) ;  /* 0x0000013000017945 */ /* 0x000fe20003800000 */
[----:B--2---:R-:W-:Y:S02]  /*5a90*/  IADD3 R37, P1, R39, 0x8, RZ ;  /* 0x0000000827257810 */ /* 0x004fe40007f3e0ff */
[----:B------:R-:W-:-:S03]  /*5aa0*/  F2FP.F16.E5M2.UNPACK_B R36, R36 ;  /* 0x00000024ff24723e */ /* 0x000fc600020004ff */
[----:B------:R-:W-:Y:S01]  /*5ab0*/  IMAD.X R32, RZ, RZ, R33, P1 ;  /* 0x000000ffff207224 */ /* 0x000fe200008e0621 */
[----:B------:R-:W-:Y:S01]  /*5ac0*/  ISETP.GE.AND P1, PT, R38, 0x9, PT ;  /* 0x000000092600780c */ /* 0x000fe20003f26270 */
[----:B------:R-:W-:Y:S02]  /*5ad0*/  HADD2.F32 R36, -RZ, R36.H0_H0 ;  /* 0x20000024ff247230 */ /* 0x000fe40000004100 */
[----:B------:R-:W-:Y:S01]  /*5ae0*/  IMAD R32, R32, UR6, RZ ;  /* 0x0000000620207c24 */ /* 0x000fe2000f8e02ff */
[----:B------:R-:W-:Y:S01]  /*5af0*/  ISETP.LT.OR P5, PT, R35, 0x1, !P1 ;  /* 0x000000012300780c */ /* 0x000fe20004fa1670 */
[----:B------:R-:W-:-:S04]  /*5b00*/  IMAD.WIDE.U32 R30, R37, UR6, R30 ;  /* 0x00000006251e7c25 */ /* 0x000fc8000f8e001e */
[----:B------:R-:W-:Y:S01]  /*5b10*/  FMUL R36, R36, UR21 ;  /* 0x0000001524247c20 */ /* 0x000fe20008400000 */
[----:B------:R-:W-:-:S03]  /*5b20*/  IMAD R37, R37, UR7, R32 ;  /* 0x0000000725257c24 */ /* 0x000fc6000f8e0220 */
[----:B------:R-:W-:Y:S01]  /*5b30*/  FFMA R36, R227, UR20, R36 ;  /* 0x00000014e3247c23 */ /* 0x000fe20008000024 */
[----:B------:R-:W-:Y:S02]  /*5b40*/  IADD3 R30, P4, R30, UR8, RZ ;  /* 0x000000081e1e7c10 */ /* 0x000fe4000ff9e0ff */
[----:B------:R-:W-:Y:S02]  /*5b50*/  PRMT R32, RZ, 0x7610, R32 ;  /* 0x00007610ff207816 */ /* 0x000fe40000000020 */
[----:B------:R-:W-:Y:S02]  /*5b60*/  F2FP.SATFINITE.E5M2.F32.PACK_AB_MERGE_C R33, RZ, R36, RZ ;  /* 0x00000024ff21723e */ /* 0x000fe400048060ff */
[----:B------:R-:W-:-:S03]  /*5b70*/  IADD3.X R31, R31, UR9, R37, P4, !PT ;  /* 0x000000091f1f7c10 */ /* 0x000fc6000a7fe425 */
[----:B------:R2:W-:Y:S01]  /*5b80*/  @!P3 STG.E.U8 desc[UR18][R24.64+0x1], R33 ;  /* 0x000001211800b986 */ /* 0x0005e2000c101112 */
[----:B------:R-:W-:Y:S05]  /*5b90*/  @P5 BRA `(.L_x_42) ;  /* 0x0000000000045947 */ /* 0x000fea0003800000 */
[----:B------:R4:W5:Y:S02]  /*5ba0*/  LDG.E.U8 R32, desc[UR18][R30.64] ;  /* 0x000000121e207981 */ /* 0x000964000c1e1100 */
.L_x_42:
[----:B------:R-:W-:Y:S05]  /*5bb0*/  BSYNC B1 ;  /* 0x0000000000017941 */ /* 0x000fea0003800000 */
.L_x_41:
[----:B-----5:R-:W-:Y:S01]  /*5bc0*/  LOP3.LUT R32, R32, 0xff, RZ, 0xc0, !PT ;  /* 0x000000ff20207812 */ /* 0x020fe200078ec0ff */
[----:B------:R-:W-:Y:S01]  /*5bd0*/  BSSY B1, `(.L_x_43) ;  /* 0x000000b000017945 */ /* 0x000fe20003800000 */
[----:B------:R-:W-:Y:S02]  /*5be0*/  ISETP.LT.OR P3, PT, R35, 0x2, !P1 ;  /* 0x000000022300780c */ /* 0x000fe40004f61670 */
[----:B------:R-:W-:-:S05]  /*5bf0*/  F2FP.F16.E5M2.UNPACK_B R32, R32 ;  /* 0x00000020ff20723e */ /* 0x000fca00020004ff */
[----:B------:R-:W-:-:S05]  /*5c00*/  HADD2.F32 R32, -RZ, R32.H0_H0 ;  /* 0x20000020ff207230 */ /* 0x000fca0000004100 */
[----:B--2---:R-:W-:Y:S01]  /*5c10*/  FMUL R33, R32, UR21 ;  /* 0x0000001520217c20 */ /* 0x004fe20008400000 */
[----:B------:R-:W-:-:S03]  /*5c20*/  PRMT R32, RZ, 0x7610, R32 ;  /* 0x00007610ff207816 */ /* 0x000fc60000000020 */
[----:B------:R-:W-:-:S05]  /*5c30*/  FFMA R33, R226, UR20, R33 ;  /* 0x00000014e2217c23 */ /* 0x000fca0008000021 */
[----:B------:R-:W-:-:S05]  /*5c40*/  F2FP.SATFINITE.E5M2.F32.PACK_AB_MERGE_C R33, RZ, R33, RZ ;  /* 0x00000021ff21723e */ /* 0x000fca00048060ff */
[----:B------:R2:W-:Y:S01]  /*5c50*/  @!P5 STG.E.U8 desc[UR18][R26.64], R33 ;  /* 0x000000211a00d986 */ /* 0x0005e2000c101112 */
[----:B------:R-:W-:Y:S05]  /*5c60*/  @P3 BRA `(.L_x_44) ;  /* 0x0000000000043947 */ /* 0x000fea0003800000 */
[----:B------:R0:W5:Y:S02]  /*5c70*/  LDG.E.U8 R32, desc[UR18][R30.64+0x1] ;  /* 0x000001121e207981 */ /* 0x000164000c1e1100 */
.L_x_44:
[----:B------:R-:W-:Y:S05]  /*5c80*/  BSYNC B1 ;  /* 0x0000000000017941 */ /* 0x000fea0003800000 */
.L_x_43:
[----:B-----5:R-:W-:Y:S01]  /*5c90*/  LOP3.LUT R32, R32, 0xff, RZ, 0xc0, !PT ;  /* 0x000000ff20207812 */ /* 0x020fe200078ec0ff */
[----:B------:R-:W-:Y:S01]  /*5ca0*/  BSSY B1, `(.L_x_45) ;  /* 0x000000b000017945 */ /* 0x000fe20003800000 */
[----:B------:R-:W-:Y:S02]  /*5cb0*/  ISETP.LT.OR P4, PT, R35, 0x9, !P0 ;  /* 0x000000092300780c */ /* 0x000fe40004781670 */
[----:B------:R-:W-:-:S05]  /*5cc0*/  F2FP.F16.E5M2.UNPACK_B R32, R32 ;  /* 0x00000020ff20723e */ /* 0x000fca00020004ff */
[----:B------:R-:W-:-:S05]  /*5cd0*/  HADD2.F32 R32, -RZ, R32.H0_H0 ;  /* 0x20000020ff207230 */ /* 0x000fca0000004100 */
[----:B------:R-:W-:-:S04]  /*5ce0*/  FMUL R32, R32, UR21 ;  /* 0x0000001520207c20 */ /* 0x000fc80008400000 */
[----:B------:R-:W-:-:S05]  /*5cf0*/  FFMA R32, R225, UR20, R32 ;  /* 0x00000014e1207c23 */ /* 0x000fca0008000020 */
[----:B--2---:R-:W-:Y:S02]  /*5d00*/  F2FP.SATFINITE.E5M2.F32.PACK_AB_MERGE_C R33, RZ, R32, RZ ;  /* 0x00000020ff21723e */ /* 0x004fe400048060ff */
[----:B------:R-:W-:-:S03]  /*5d10*/  PRMT R32, RZ, 0x7610, R32 ;  /* 0x00007610ff207816 */ /* 0x000fc60000000020 */
[----:B------:R2:W-:Y:S01]  /*5d20*/  @!P3 STG.E.U8 desc[UR18][R26.64+0x1], R33 ;  /* 0x000001211a00b986 */ /* 0x0005e2000c101112 */
[----:B------:R-:W-:Y:S05]  /*5d30*/  @P4 BRA `(.L_x_46) ;  /* 0x0000000000044947 */ /* 0x000fea0003800000 */
[----:B------:R0:W5:Y:S02]  /*5d40*/  LDG.E.U8 R32, desc[UR18][R28.64+0x8] ;  /* 0x000008121c207981 */ /* 0x000164000c1e1100 */
.L_x_46:
[----:B------:R-:W-:Y:S05]  /*5d50*/  BSYNC B1 ;  /* 0x0000000000017941 */ /* 0x000fea0003800000 */
.L_x_45:
        /* <DEDUP_REMOVED lines=12> */
.L_x_48:
[----:B------:R-:W-:Y:S05]  /*5e20*/  BSYNC B1 ;  /* 0x0000000000017941 */ /* 0x000fea0003800000 */
.L_x_47:
        /* <DEDUP_REMOVED lines=12> */
.L_x_50:
[----:B------:R-:W-:Y:S05]  /*5ef0*/  BSYNC B1 ;  /* 0x0000000000017941 */ /* 0x000fea0003800000 */
.L_x_49:
        /* <DEDUP_REMOVED lines=12> */
.L_x_52:
[----:B------:R-:W-:Y:S05]  /*5fc0*/  BSYNC B1 ;  /* 0x0000000000017941 */ /* 0x000fea0003800000 */
.L_x_51:
        /* <DEDUP_REMOVED lines=12> */
.L_x_54:
[----:B------:R-:W-:Y:S05]  /*6090*/  BSYNC B1 ;  /* 0x0000000000017941 */ /* 0x000fea0003800000 */
.L_x_53:
        /* <DEDUP_REMOVED lines=12> */
.L_x_56:
[----:B------:R-:W-:Y:S05]  /*6160*/  BSYNC B1 ;  /* 0x0000000000017941 */ /* 0x000fea0003800000 */
.L_x_55:
        /* <DEDUP_REMOVED lines=12> */
.L_x_58:
[----:B------:R-:W-:Y:S05]  /*6230*/  BSYNC B1 ;  /* 0x0000000000017941 */ /* 0x000fea0003800000 */
.L_x_57:
        /* <DEDUP_REMOVED lines=12> */
.L_x_60:
[----:B------:R-:W-:Y:S05]  /*6300*/  BSYNC B1 ;  /* 0x0000000000017941 */ /* 0x000fea0003800000 */
.L_x_59:
        /* <DEDUP_REMOVED lines=12> */
.L_x_62:
[----:B------:R-:W-:Y:S05]  /*63d0*/  BSYNC B1 ;  /* 0x0000000000017941 */ /* 0x000fea0003800000 */
.L_x_61:
        /* <DEDUP_REMOVED lines=12> */
.L_x_64:
[----:B------:R-:W-:Y:S05]  /*64a0*/  BSYNC B1 ;  /* 0x0000000000017941 */ /* 0x000fea0003800000 */
.L_x_63:
        /* <DEDUP_REMOVED lines=12> */
.L_x_66:
[----:B------:R-:W-:Y:S05]  /*6570*/  BSYNC B1 ;  /* 0x0000000000017941 */ /* 0x000fea0003800000 */
.L_x_65:
        /* <DEDUP_REMOVED lines=12> */
.L_x_68:
[----:B------:R-:W-:Y:S05]  /*6640*/  BSYNC B1 ;  /* 0x0000000000017941 */ /* 0x000fea0003800000 */
.L_x_67:
        /* <DEDUP_REMOVED lines=12> */
.L_x_70:
[----:B------:R-:W-:Y:S05]  /*6710*/  BSYNC B1 ;  /* 0x0000000000017941 */ /* 0x000fea0003800000 */
.L_x_69:
        /* <DEDUP_REMOVED lines=12> */
.L_x_72:
[----:B------:R-:W-:Y:S05]  /*67e0*/  BSYNC B1 ;  /* 0x0000000000017941 */ /* 0x000fea0003800000 */
.L_x_71:
        /* <DEDUP_REMOVED lines=12> */
.L_x_74:
[----:B------:R-:W-:Y:S05]  /*68b0*/  BSYNC B1 ;  /* 0x0000000000017941 */ /* 0x000fea0003800000 */
.L_x_73:
        /* <DEDUP_REMOVED lines=12> */
.L_x_76:
[----:B------:R-:W-:Y:S05]  /*6980*/  BSYNC B1 ;  /* 0x0000000000017941 */ /* 0x000fea0003800000 */
.L_x_75:
        /* <DEDUP_REMOVED lines=12> */
.L_x_78:
[----:B------:R-:W-:Y:S05]  /*6a50*/  BSYNC B1 ;  /* 0x0000000000017941 */ /* 0x000fea0003800000 */
.L_x_77:
        /* <DEDUP_REMOVED lines=12> */
.L_x_80:
[----:B------:R-:W-:Y:S05]  /*6b20*/  BSYNC B1 ;  /* 0x0000000000017941 */ /* 0x000fea0003800000 */
.L_x_79:
        /* <DEDUP_REMOVED lines=12> */
.L_x_82:
[----:B------:R-:W-:Y:S05]  /*6bf0*/  BSYNC B1 ;  /* 0x0000000000017941 */ /* 0x000fea0003800000 */
.L_x_81:
        /* <DEDUP_REMOVED lines=12> */
.L_x_84:
[----:B------:R-:W-:Y:S05]  /*6cc0*/  BSYNC B1 ;  /* 0x0000000000017941 */ /* 0x000fea0003800000 */
.L_x_83:
        /* <DEDUP_REMOVED lines=12> */
.L_x_86:
[----:B------:R-:W-:Y:S05]  /*6d90*/  BSYNC B1 ;  /* 0x0000000000017941 */ /* 0x000fea0003800000 */
.L_x_85:
        /* <DEDUP_REMOVED lines=12> */
.L_x_88:
[----:B------:R-:W-:Y:S05]  /*6e60*/  BSYNC B1 ;  /* 0x0000000000017941 */ /* 0x000fea0003800000 */
.L_x_87:
        /* <DEDUP_REMOVED lines=12> */
.L_x_90:
[----:B------:R-:W-:Y:S05]  /*6f30*/  BSYNC B1 ;  /* 0x0000000000017941 */ /* 0x000fea0003800000 */
.L_x_89:
        /* <DEDUP_REMOVED lines=12> */
.L_x_92:
[----:B------:R-:W-:Y:S05]  /*7000*/  BSYNC B1 ;  /* 0x0000000000017941 */ /* 0x000fea0003800000 */
.L_x_91:
        /* <DEDUP_REMOVED lines=12> */
.L_x_94:
[----:B------:R-:W-:Y:S05]  /*70d0*/  BSYNC B1 ;  /* 0x0000000000017941 */ /* 0x000fea0003800000 */
.L_x_93:
        /* <DEDUP_REMOVED lines=12> */
.L_x_96:
[----:B------:R-:W-:Y:S05]  /*71a0*/  BSYNC B1 ;  /* 0x0000000000017941 */ /* 0x000fea0003800000 */
.L_x_95:
        /* <DEDUP_REMOVED lines=12> */
.L_x_98:
[----:B------:R-:W-:Y:S05]  /*7270*/  BSYNC B1 ;  /* 0x0000000000017941 */ /* 0x000fea0003800000 */
.L_x_97:
        /* <DEDUP_REMOVED lines=12> */
.L_x_100:
[----:B------:R-:W-:Y:S05]  /*7340*/  BSYNC B1 ;  /* 0x0000000000017941 */ /* 0x000fea0003800000 */
.L_x_99:
        /* <DEDUP_REMOVED lines=12> */
.L_x_102:
[----:B------:R-:W-:Y:S05]  /*7410*/  BSYNC B1 ;  /* 0x0000000000017941 */ /* 0x000fea0003800000 */
.L_x_101:
        /* <DEDUP_REMOVED lines=12> */
.L_x_104:
[----:B------:R-:W-:Y:S05]  /*74e0*/  BSYNC B1 ;  /* 0x0000000000017941 */ /* 0x000fea0003800000 */
.L_x_103:
        /* <DEDUP_REMOVED lines=12> */
.L_x_106:
[----:B------:R-:W-:Y:S05]  /*75b0*/  BSYNC B1 ;  /* 0x0000000000017941 */ /* 0x000fea0003800000 */
.L_x_105:
        /* <DEDUP_REMOVED lines=12> */
.L_x_108:
[----:B------:R-:W-:Y:S05]  /*7680*/  BSYNC B1 ;  /* 0x0000000000017941 */ /* 0x000fea0003800000 */
.L_x_107:
        /* <DEDUP_REMOVED lines=12> */
.L_x_110:
[----:B------:R-:W-:Y:S05]  /*7750*/  BSYNC B1 ;  /* 0x0000000000017941 */ /* 0x000fea0003800000 */
.L_x_109:
        /* <DEDUP_REMOVED lines=12> */
.L_x_112:
[----:B------:R-:W-:Y:S05]  /*7820*/  BSYNC B1 ;  /* 0x0000000000017941 */ /* 0x000fea0003800000 */
.L_x_111:
        /* <DEDUP_REMOVED lines=12> */
.L_x_114:
[----:B------:R-:W-:Y:S05]  /*78f0*/  BSYNC B1 ;  /* 0x0000000000017941 */ /* 0x000fea0003800000 */
.L_x_113:
        /* <DEDUP_REMOVED lines=12> */
.L_x_116:
[----:B------:R-:W-:Y:S05]  /*79c0*/  BSYNC B1 ;  /* 0x0000000000017941 */ /* 0x000fea0003800000 */
.L_x_115:
        /* <DEDUP_REMOVED lines=12> */
.L_x_118:
[----:B------:R-:W-:Y:S05]  /*7a90*/  BSYNC B1 ;  /* 0x0000000000017941 */ /* 0x000fea0003800000 */
.L_x_117:
        /* <DEDUP_REMOVED lines=12> */
.L_x_120:
[----:B------:R-:W-:Y:S05]  /*7b60*/  BSYNC B1 ;  /* 0x0000000000017941 */ /* 0x000fea0003800000 */
.L_x_119:
        /* <DEDUP_REMOVED lines=12> */
.L_x_122:
[----:B------:R-:W-:Y:S05]  /*7c30*/  BSYNC B1 ;  /* 0x0000000000017941 */ /* 0x000fea0003800000 */
.L_x_121:
        /* <DEDUP_REMOVED lines=12> */
.L_x_124:
[----:B------:R-:W-:Y:S05]  /*7d00*/  BSYNC B1 ;  /* 0x0000000000017941 */ /* 0x000fea0003800000 */
.L_x_123:
        /* <DEDUP_REMOVED lines=12> */
.L_x_126:
[----:B------:R-:W-:Y:S05]  /*7dd0*/  BSYNC B1 ;  /* 0x0000000000017941 */ /* 0x000fea0003800000 */
.L_x_125:
        /* <DEDUP_REMOVED lines=12> */
.L_x_128:
[----:B------:R-:W-:Y:S05]  /*7ea0*/  BSYNC B1 ;  /* 0x0000000000017941 */ /* 0x000fea0003800000 */
.L_x_127:
        /* <DEDUP_REMOVED lines=12> */
.L_x_130:
[----:B------:R-:W-:Y:S05]  /*7f70*/  BSYNC B1 ;  /* 0x0000000000017941 */ /* 0x000fea0003800000 */
.L_x_129:
        /* <DEDUP_REMOVED lines=12> */
.L_x_132:
[----:B------:R-:W-:Y:S05]  /*8040*/  BSYNC B1 ;  /* 0x0000000000017941 */ /* 0x000fea0003800000 */
.L_x_131:
        /* <DEDUP_REMOVED lines=12> */
.L_x_134:
[----:B------:R-:W-:Y:S05]  /*8110*/  BSYNC B1 ;  /* 0x0000000000017941 */ /* 0x000fea0003800000 */
.L_x_133:
        /* <DEDUP_REMOVED lines=12> */
.L_x_136:
[----:B------:R-:W-:Y:S05]  /*81e0*/  BSYNC B1 ;  /* 0x0000000000017941 */ /* 0x000fea0003800000 */
.L_x_135:
        /* <DEDUP_REMOVED lines=12> */
.L_x_138:
[----:B------:R-:W-:Y:S05]  /*82b0*/  BSYNC B1 ;  /* 0x0000000000017941 */ /* 0x000fea0003800000 */
.L_x_137:
        /* <DEDUP_REMOVED lines=12> */
.L_x_140:
[----:B------:R-:W-:Y:S05]  /*8380*/  BSYNC B1 ;  /* 0x0000000000017941 */ /* 0x000fea0003800000 */
.L_x_139:
        /* <DEDUP_REMOVED lines=12> */
.L_x_142:
[----:B------:R-:W-:Y:S05]  /*8450*/  BSYNC B1 ;  /* 0x0000000000017941 */ /* 0x000fea0003800000 */
.L_x_141:
        /* <DEDUP_REMOVED lines=12> */
.L_x_144:
[----:B------:R-:W-:Y:S05]  /*8520*/  BSYNC B1 ;  /* 0x0000000000017941 */ /* 0x000fea0003800000 */
.L_x_143:
        /* <DEDUP_REMOVED lines=12> */
.L_x_146:
[----:B------:R-:W-:Y:S05]  /*85f0*/  BSYNC B1 ;  /* 0x0000000000017941 */ /* 0x000fea0003800000 */
.L_x_145:
        /* <DEDUP_REMOVED lines=12> */
.L_x_148:
[----:B------:R-:W-:Y:S05]  /*86c0*/  BSYNC B1 ;  /* 0x0000000000017941 */ /* 0x000fea0003800000 */
.L_x_147:
        /* <DEDUP_REMOVED lines=12> */
.L_x_150:
[----:B------:R-:W-:Y:S05]  /*8790*/  BSYNC B1 ;  /* 0x0000000000017941 */ /* 0x000fea0003800000 */
.L_x_149:
        /* <DEDUP_REMOVED lines=12> */
.L_x_152:
[----:B------:R-:W-:Y:S05]  /*8860*/  BSYNC B1 ;  /* 0x0000000000017941 */ /* 0x000fea0003800000 */
.L_x_151:
        /* <DEDUP_REMOVED lines=12> */
.L_x_154:
[----:B------:R-:W-:Y:S05]  /*8930*/  BSYNC B1 ;  /* 0x0000000000017941 */ /* 0x000fea0003800000 */
.L_x_153:
        /* <DEDUP_REMOVED lines=12> */
.L_x_156:
[----:B------:R-:W-:Y:S05]  /*8a00*/  BSYNC B1 ;  /* 0x0000000000017941 */ /* 0x000fea0003800000 */
.L_x_155:
        /* <DEDUP_REMOVED lines=12> */
.L_x_158:
[----:B------:R-:W-:Y:S05]  /*8ad0*/  BSYNC B1 ;  /* 0x0000000000017941 */ /* 0x000fea0003800000 */
.L_x_157:
        /* <DEDUP_REMOVED lines=12> */
.L_x_160:
[----:B------:R-:W-:Y:S05]  /*8ba0*/  BSYNC B1 ;  /* 0x0000000000017941 */ /* 0x000fea0003800000 */
.L_x_159:
        /* <DEDUP_REMOVED lines=12> */
.L_x_162:
[----:B------:R-:W-:Y:S05]  /*8c70*/  BSYNC B1 ;  /* 0x0000000000017941 */ /* 0x000fea0003800000 */
.L_x_161:
        /* <DEDUP_REMOVED lines=12> */
.L_x_164:
[----:B------:R-:W-:Y:S05]  /*8d40*/  BSYNC B1 ;  /* 0x0000000000017941 */ /* 0x000fea0003800000 */
.L_x_163:
        /* <DEDUP_REMOVED lines=12> */
.L_x_166:
[----:B------:R-:W-:Y:S05]  /*8e10*/  BSYNC B1 ;  /* 0x0000000000017941 */ /* 0x000fea0003800000 */
.L_x_165:
        /* <DEDUP_REMOVED lines=12> */
.L_x_168:
[----:B------:R-:W-:Y:S05]  /*8ee0*/  BSYNC B1 ;  /* 0x0000000000017941 */ /* 0x000fea0003800000 */
.L_x_167:
        /* <DEDUP_REMOVED lines=12> */
.L_x_170:
[----:B------:R-:W-:Y:S05]  /*8fb0*/  BSYNC B1 ;  /* 0x0000000000017941 */ /* 0x000fea0003800000 */
.L_x_169:
        /* <DEDUP_REMOVED lines=12> */
.L_x_172:
[----:B------:R-:W-:Y:S05]  /*9080*/  BSYNC B1 ;  /* 0x0000000000017941 */ /* 0x000fea0003800000 */
.L_x_171:
        /* <DEDUP_REMOVED lines=12> */
.L_x_174:
[----:B------:R-:W-:Y:S05]  /*9150*/  BSYNC B1 ;  /* 0x0000000000017941 */ /* 0x000fea0003800000 */
.L_x_173:
        /* <DEDUP_REMOVED lines=12> */
.L_x_176:
[----:B------:R-:W-:Y:S05]  /*9220*/  BSYNC B1 ;  /* 0x0000000000017941 */ /* 0x000fea0003800000 */
.L_x_175:
        /* <DEDUP_REMOVED lines=12> */
.L_x_178:
[----:B------:R-:W-:Y:S05]  /*92f0*/  BSYNC B1 ;  /* 0x0000000000017941 */ /* 0x000fea0003800000 */
.L_x_177:
        /* <DEDUP_REMOVED lines=12> */
.L_x_180:
[----:B------:R-:W-:Y:S05]  /*93c0*/  BSYNC B1 ;  /* 0x0000000000017941 */ /* 0x000fea0003800000 */
.L_x_179:
        /* <DEDUP_REMOVED lines=12> */
.L_x_182:
[----:B------:R-:W-:Y:S05]  /*9490*/  BSYNC B1 ;  /* 0x0000000000017941 */ /* 0x000fea0003800000 */
.L_x_181:
        /* <DEDUP_REMOVED lines=12> */
.L_x_184:
[----:B------:R-:W-:Y:S05]  /*9560*/  BSYNC B1 ;  /* 0x0000000000017941 */ /* 0x000fea0003800000 */
.L_x_183:
        /* <DEDUP_REMOVED lines=12> */
.L_x_186:
[----:B------:R-:W-:Y:S05]  /*9630*/  BSYNC B1 ;  /* 0x0000000000017941 */ /* 0x000fea0003800000 */
.L_x_185:
        /* <DEDUP_REMOVED lines=12> */
.L_x_188:
[----:B------:R-:W-:Y:S05]  /*9700*/  BSYNC B1 ;  /* 0x0000000000017941 */ /* 0x000fea0003800000 */
.L_x_187:
        /* <DEDUP_REMOVED lines=12> */
.L_x_190:
[----:B------:R-:W-:Y:S05]  /*97d0*/  BSYNC B1 ;  /* 0x0000000000017941 */ /* 0x000fea0003800000 */
.L_x_189:
        /* <DEDUP_REMOVED lines=12> */
.L_x_192:
[----:B------:R-:W-:Y:S05]  /*98a0*/  BSYNC B1 ;  /* 0x0000000000017941 */ /* 0x000fea0003800000 */
.L_x_191:
[----:B-----5:R-:W-:Y:S01]  /*98b0*/  LOP3.LUT R32, R32, 0xff, RZ, 0xc0, !PT ;  /* 0x000000ff20207812 */ /* 0x020fe200078ec0ff */
[----:B------:R-:W-:Y:S01]  /*98c0*/  BSSY B1, `(.L_x_193) ;  /* 0x000000b000017945 */ /* 0x000fe20003800000 */
[----:B------:R-:W-:Y:S02]  /*98d0*/  ISETP.LT.OR P4, PT, R35, 0x99, !P1 ;  /* 0x000000992300780c */ /* 0x000fe40004f81670 */
[----:B------:R-:W-:-:S05]  /*98e0*/  F2FP.F16.E5M2.UNPACK_B R32, R32 ;  /* 0x00000020ff20723e */ /* 0x000fca00020004ff */
[----:B------:R-:W-:-:S05]  /*98f0*/  HADD2.F32 R32, -RZ, R32.H0_H0 ;  /* 0x20000020ff207230 */ /* 0x000fca0000004100 */
[----:B------:R-:W-:-:S04]  /*9900*/  FMUL R32, R32, UR21 ;  /* 0x0000001520207c20 */ /* 0x000fc80008400000 */
[----:B------:R-:W-:Y:S01]  /*9910*/  FFMA R32, R23, UR20, R32 ;  /* 0x0000001417207c23 */ /* 0x000fe20008000020 */
[----:B------:R-:W-:-:S04]  /*9920*/  PRMT R23, RZ, 0x7610, R23 ;  /* 0x00007610ff177816 */ /* 0x000fc80000000017 */
[----:B--2---:R-:W-:-:S05]  /*9930*/  F2FP.SATFINITE.E5M2.F32.PACK_AB_MERGE_C R33, RZ, R32, RZ ;  /* 0x00000020ff21723e */ /* 0x004fca00048060ff */
[----:B------:R2:W-:Y:S01]  /*9940*/  @!P3 STG.E.U8 desc[UR18][R24.64+0x99], R33 ;  /* 0x000099211800b986 */ /* 0x0005e2000c101112 */
[----:B------:R-:W-:Y:S05]  /*9950*/  @P4 BRA `(.L_x_194) ;  /* 0x0000000000044947 */ /* 0x000fea0003800000 */
[----:B------:R0:W5:Y:S02]  /*9960*/  LDG.E.U8 R23, desc[UR18][R30.64+0x98] ;  /* 0x000098121e177981 */ /* 0x000164000c1e1100 */
.L_x_194:
[----:B------:R-:W-:Y:S05]  /*9970*/  BSYNC B1 ;  /* 0x0000000000017941 */ /* 0x000fea0003800000 */
.L_x_193:
        /* <DEDUP_REMOVED lines=8> */
[----:B------:R-:W-:-:S05]  /*9a00*/  F2FP.SATFINITE.E5M2.F32.PACK_AB_MERGE_C R23, RZ, R23, RZ ;  /* 0x00000017ff17723e */ /* 0x000fca00048060ff */
[----:B------:R0:W-:Y:S01]  /*9a10*/  @!P4 STG.E.U8 desc[UR18][R26.64+0x98], R23 ;  /* 0x000098171a00c986 */ /* 0x0001e2000c101112 */
[----:B------:R-:W-:Y:S05]  /*9a20*/  @P3 BRA `(.L_x_196) ;  /* 0x0000000000043947 */ /* 0x000fea0003800000 */
[----:B------:R0:W5:Y:S02]  /*9a30*/  LDG.E.U8 R22, desc[UR18][R30.64+0x99] ;  /* 0x000099121e167981 */ /* 0x000164000c1e1100 */
.L_x_196:
[----:B------:R-:W-:Y:S05]  /*9a40*/  BSYNC B1 ;  /* 0x0000000000017941 */ /* 0x000fea0003800000 */
.L_x_195:
        /* <DEDUP_REMOVED lines=8> */
[----:B0-----:R-:W-:-:S05]  /*9ad0*/  F2FP.SATFINITE.E5M2.F32.PACK_AB_MERGE_C R23, RZ, R22, RZ ;  /* 0x00000016ff17723e */ /* 0x001fca00048060ff */
[----:B------:R0:W-:Y:S01]  /*9ae0*/  @!P3 STG.E.U8 desc[UR18][R26.64+0x99], R23 ;  /* 0x000099171a00b986 */ /* 0x0001e2000c101112 */
[----:B------:R-:W-:Y:S05]  /*9af0*/  @P4 BRA `(.L_x_198) ;  /* 0x0000000000044947 */ /* 0x000fea0003800000 */
[----:B------:R0:W5:Y:S02]  /*9b00*/  LDG.E.U8 R21, desc[UR18][R28.64+0xa0] ;  /* 0x0000a0121c157981 */ /* 0x000164000c1e1100 */
.L_x_198:
[----:B------:R-:W-:Y:S05]  /*9b10*/  BSYNC B1 ;  /* 0x0000000000017941 */ /* 0x000fea0003800000 */
.L_x_197:
        /* <DEDUP_REMOVED lines=12> */
.L_x_200:
[----:B------:R-:W-:Y:S05]  /*9be0*/  BSYNC B1 ;  /* 0x0000000000017941 */ /* 0x000fea0003800000 */
.L_x_199:
        /* <DEDUP_REMOVED lines=12> */
.L_x_202:
[----:B------:R-:W-:Y:S05]  /*9cb0*/  BSYNC B1 ;  /* 0x0000000000017941 */ /* 0x000fea0003800000 */
.L_x_201:
        /* <DEDUP_REMOVED lines=12> */
.L_x_204:
[----:B------:R-:W-:Y:S05]  /*9d80*/  BSYNC B1 ;  /* 0x0000000000017941 */ /* 0x000fea0003800000 */
.L_x_203:
        /* <DEDUP_REMOVED lines=12> */
.L_x_206:
[----:B------:R-:W-:Y:S05]  /*9e50*/  BSYNC B1 ;  /* 0x0000000000017941 */ /* 0x000fea0003800000 */
.L_x_205:
        /* <DEDUP_REMOVED lines=12> */
.L_x_208:
[----:B------:R-:W-:Y:S05]  /*9f20*/  BSYNC B1 ;  /* 0x0000000000017941 */ /* 0x000fea0003800000 */
.L_x_207:
        /* <DEDUP_REMOVED lines=12> */
.L_x_210:
[----:B------:R-:W-:Y:S05]  /*9ff0*/  BSYNC B1 ;  /* 0x0000000000017941 */ /* 0x000fea0003800000 */
.L_x_209:
        /* <DEDUP_REMOVED lines=12> */
.L_x_212:
[----:B------:R-:W-:Y:S05]  /*a0c0*/  BSYNC B1 ;  /* 0x0000000000017941 */ /* 0x000fea0003800000 */
.L_x_211:
        /* <DEDUP_REMOVED lines=12> */
.L_x_214:
[----:B------:R-:W-:Y:S05]  /*a190*/  BSYNC B1 ;  /* 0x0000000000017941 */ /* 0x000fea0003800000 */
.L_x_213:
        /* <DEDUP_REMOVED lines=12> */
.L_x_216:
[----:B------:R-:W-:Y:S05]  /*a260*/  BSYNC B1 ;  /* 0x0000000000017941 */ /* 0x000fea0003800000 */
.L_x_215:
        /* <DEDUP_REMOVED lines=12> */
.L_x_218:
[----:B------:R-:W-:Y:S05]  /*a330*/  BSYNC B1 ;  /* 0x0000000000017941 */ /* 0x000fea0003800000 */
.L_x_217:
        /* <DEDUP_REMOVED lines=12> */
.L_x_220:
[----:B------:R-:W-:Y:S05]  /*a400*/  BSYNC B1 ;  /* 0x0000000000017941 */ /* 0x000fea0003800000 */
.L_x_219:
        /* <DEDUP_REMOVED lines=12> */
.L_x_222:
[----:B------:R-:W-:Y:S05]  /*a4d0*/  BSYNC B1 ;  /* 0x0000000000017941 */ /* 0x000fea0003800000 */
.L_x_221:
        /* <DEDUP_REMOVED lines=12> */
.L_x_224:
[----:B------:R-:W-:Y:S05]  /*a5a0*/  BSYNC B1 ;  /* 0x0000000000017941 */ /* 0x000fea0003800000 */
.L_x_223:
        /* <DEDUP_REMOVED lines=12> */
.L_x_226:
[----:B------:R-:W-:Y:S05]  /*a670*/  BSYNC B1 ;  /* 0x0000000000017941 */ /* 0x000fea0003800000 */
.L_x_225:
        /* <DEDUP_REMOVED lines=12> */
.L_x_228:
[----:B------:R-:W-:Y:S05]  /*a740*/  BSYNC B1 ;  /* 0x0000000000017941 */ /* 0x000fea0003800000 */
.L_x_227:
        /* <DEDUP_REMOVED lines=12> */
.L_x_230:
[----:B------:R-:W-:Y:S05]  /*a810*/  BSYNC B1 ;  /* 0x0000000000017941 */ /* 0x000fea0003800000 */
.L_x_229:
        /* <DEDUP_REMOVED lines=12> */
.L_x_232:
[----:B------:R-:W-:Y:S05]  /*a8e0*/  BSYNC B1 ;  /* 0x0000000000017941 */ /* 0x000fea0003800000 */
.L_x_231:
        /* <DEDUP_REMOVED lines=12> */
.L_x_234:
[----:B------:R-:W-:Y:S05]  /*a9b0*/  BSYNC B1 ;  /* 0x0000000000017941 */ /* 0x000fea0003800000 */
.L_x_233:
        /* <DEDUP_REMOVED lines=12> */
.L_x_236:
[----:B------:R-:W-:Y:S05]  /*aa80*/  BSYNC B1 ;  /* 0x0000000000017941 */ /* 0x000fea0003800000 */
.L_x_235:
[----:B-----5:R-:W-:Y:S01]  /*aa90*/  LOP3.LUT R2, R2, 0xff, RZ, 0xc0, !PT ;  /* 0x000000ff02027812 */ /* 0x020fe200078ec0ff */
[----:B------:R-:W-:Y:S01]  /*aaa0*/  BSSY B1, `(.L_x_237) ;  /* 0x000000b000017945 */ /* 0x000fe20003800000 */
[----:B------:R-:W-:Y:S02]  /*aab0*/  ISETP.LT.OR P4, PT, R35, 0xc9, !P0 ;  /* 0x000000c92300780c */ /* 0x000fe40004781670 */
[----:B------:R-:W-:-:S05]  /*aac0*/  F2FP.F16.E5M2.UNPACK_B R2, R2 ;  /* 0x00000002ff02723e */ /* 0x000fca00020004ff */
[----:B------:R-:W-:-:S05]  /*aad0*/  HADD2.F32 R2, -RZ, R2.H0_H0 ;  /* 0x20000002ff027230 */ /* 0x000fca0000004100 */
[----:B0-----:R-:W-:-:S04]  /*aae0*/  FMUL R3, R2, UR21 ;  /* 0x0000001502037c20 */ /* 0x001fc80008400000 */
[----:B------:R-:W-:Y:S01]  /*aaf0*/  FFMA R3, R0, UR20, R3 ;  /* 0x0000001400037c23 */ /* 0x000fe20008000003 */
[----:B------:R-:W-:-:S04]  /*ab00*/  PRMT R0, RZ, 0x7610, R0 ;  /* 0x00007610ff007816 */ /* 0x000fc80000000000 */
[----:B------:R-:W-:-:S05]  /*ab10*/  F2FP.SATFINITE.E5M2.F32.PACK_AB_MERGE_C R3, RZ, R3, RZ ;  /* 0x00000003ff03723e */ /* 0x000fca00048060ff */
[----:B------:R0:W-:Y:S01]  /*ab20*/  @!P3 STG.E.U8 desc[UR18][R26.64+0xc1], R3 ;  /* 0x0000c1031a00b986 */ /* 0x0001e2000c101112 */
[----:B------:R-:W-:Y:S05]  /*ab30*/  @P4 BRA `(.L_x_238) ;  /* 0x0000000000044947 */ /* 0x000fea0003800000 */
[----:B------:R0:W5:Y:S02]  /*ab40*/  LDG.E.U8 R0, desc[UR18][R28.64+0xc8] ;  /* 0x0000c8121c007981 */ /* 0x000164000c1e1100 */
.L_x_238:
[----:B------:R-:W-:Y:S05]  /*ab50*/  BSYNC B1 ;  /* 0x0000000000017941 */ /* 0x000fea0003800000 */
.L_x_237:
[----:B------:R-:W2:Y:S01]  /*ab60*/  LDL.LU R2, [R1] ;  /* 0x0000000001027983 */ /* 0x000ea20000300800 */
[----:B-----5:R-:W-:Y:S01]  /*ab70*/  LOP3.LUT R0, R0, 0xff, RZ, 0xc0, !PT ;  /* 0x000000ff00007812 */ /* 0x020fe200078ec0ff */
[----:B------:R-:W-:Y:S01]  /*ab80*/  BSSY B1, `(.L_x_239) ;  /* 0x000000b000017945 */ /* 0x000fe20003800000 */
[----:B------:R-:W-:Y:S02]  /*ab90*/  ISETP.LT.OR P3, PT, R35, 0xca, !P0 ;  /* 0x000000ca2300780c */ /* 0x000fe40004761670 */
[----:B------:R-:W-:-:S05]  /*aba0*/  F2FP.F16.E5M2.UNPACK_B R0, R0 ;  /* 0x00000000ff00723e */ /* 0x000fca00020004ff */
[----:B------:R-:W-:-:S05]  /*abb0*/  HADD2.F32 R0, -RZ, R0.H0_H0 ;  /* 0x20000000ff007230 */ /* 0x000fca0000004100 */
[----:B------:R-:W-:-:S04]  /*abc0*/  FMUL R0, R0, UR21 ;  /* 0x0000001500007c20 */ /* 0x000fc80008400000 */
[----:B--2---:R-:W-:-:S05]  /*abd0*/  FFMA R0, R2, UR20, R0 ;  /* 0x0000001402007c23 */ /* 0x004fca0008000000 */
[----:B0-----:R-:W-:Y:S02]  /*abe0*/  F2FP.SATFINITE.E5M2.F32.PACK_AB_MERGE_C R3, RZ, R0, RZ ;  /* 0x00000000ff03723e */ /* 0x001fe400048060ff */
[----:B------:R-:W-:-:S03]  /*abf0*/  PRMT R0, RZ, 0x7610, R0 ;  /* 0x00007610ff007816 */ /* 0x000fc60000000000 */
[----:B------:R0:W-:Y:S01]  /*ac00*/  @!P4 STG.E.U8 desc[UR18][R24.64+0xc8], R3 ;  /* 0x0000c8031800c986 */ /* 0x0001e2000c101112 */
[----:B------:R-:W-:Y:S05]  /*ac10*/  @P3 BRA `(.L_x_240) ;  /* 0x0000000000043947 */ /* 0x000fea0003800000 */
[----:B------:R2:W5:Y:S02]  /*ac20*/  LDG.E.U8 R0, desc[UR18][R28.64+0xc9] ;  /* 0x0000c9121c007981 */ /* 0x000564000c1e1100 */
.L_x_240:
[----:B------:R-:W-:Y:S05]  /*ac30*/  BSYNC B1 ;  /* 0x0000000000017941 */ /* 0x000fea0003800000 */
.L_x_239:
[----:B------:R-:W3:Y:S01]  /*ac40*/  LDL.LU R2, [R1+0x4] ;  /* 0x0000040001027983 */ /* 0x000ee20000300800 */
[----:B-----5:R-:W-:Y:S01]  /*ac50*/  LOP3.LUT R0, R0, 0xff, RZ, 0xc0, !PT ;  /* 0x000000ff00007812 */ /* 0x020fe200078ec0ff */
[----:B------:R-:W-:Y:S01]  /*ac60*/  BSSY B1, `(.L_x_241) ;  /* 0x000000b000017945 */ /* 0x000fe20003800000 */
[----:B------:R-:W-:Y:S02]  /*ac70*/  ISETP.LT.OR P4, PT, R35, 0xc9, !P1 ;  /* 0x000000c92300780c */ /* 0x000fe40004f81670 */
[----:B------:R-:W-:-:S05]  /*ac80*/  F2FP.F16.E5M2.UNPACK_B R0, R0 ;  /* 0x00000000ff00723e */ /* 0x000fca00020004ff */
[----:B------:R-:W-:-:S05]  /*ac90*/  HADD2.F32 R0, -RZ, R0.H0_H0 ;  /* 0x20000000ff007230 */ /* 0x000fca0000004100 */
[----:B------:R-:W-:-:S04]  /*aca0*/  FMUL R0, R0, UR21 ;  /* 0x0000001500007c20 */ /* 0x000fc80008400000 */
[----:B---3--:R-:W-:-:S05]  /*acb0*/  FFMA R0, R2, UR20, R0 ;  /* 0x0000001402007c23 */ /* 0x008fca0008000000 */
[----:B0-----:R-:W-:Y:S02]  /*acc0*/  F2FP.SATFINITE.E5M2.F32.PACK_AB_MERGE_C R3, RZ, R0, RZ ;  /* 0x00000000ff03723e */ /* 0x001fe400048060ff */
[----:B------:R-:W-:-:S03]  /*acd0*/  PRMT R0, RZ, 0x7610, R0 ;  /* 0x00007610ff007816 */ /* 0x000fc60000000000 */
[----:B------:R0:W-:Y:S01]  /*ace0*/  @!P3 STG.E.U8 desc[UR18][R24.64+0xc9], R3 ;  /* 0x0000c9031800b986 */ /* 0x0001e2000c101112 */
[----:B------:R-:W-:Y:S05]  /*acf0*/  @P4 BRA `(.L_x_242) ;  /* 0x0000000000044947 */ /* 0x000fea0003800000 */
[----:B------:R3:W5:Y:S02]  /*ad00*/  LDG.E.U8 R0, desc[UR18][R30.64+0xc8] ;  /* 0x0000c8121e007981 */ /* 0x000764000c1e1100 */
.L_x_242:
[----:B------:R-:W-:Y:S05]  /*ad10*/  BSYNC B1 ;  /* 0x0000000000017941 */ /* 0x000fea0003800000 */
.L_x_241:
[----:B------:R-:W2:Y:S01]  /*ad20*/  LDL.LU R2, [R1+0x8] ;  /* 0x0000080001027983 */ /* 0x000ea20000300800 */
        /* <DEDUP_REMOVED lines=12> */
.L_x_244:
[----:B------:R-:W-:Y:S05]  /*adf0*/  BSYNC B1 ;  /* 0x0000000000017941 */ /* 0x000fea0003800000 */
.L_x_243:
        /* <DEDUP_REMOVED lines=13> */
.L_x_246:
[----:B------:R-:W-:Y:S05]  /*aed0*/  BSYNC B1 ;  /* 0x0000000000017941 */ /* 0x000fea0003800000 */
.L_x_245:
        /* <DEDUP_REMOVED lines=13> */
.L_x_248:
[----:B------:R-:W-:Y:S05]  /*afb0*/  BSYNC B1 ;  /* 0x0000000000017941 */ /* 0x000fea0003800000 */
.L_x_247:
        /* <DEDUP_REMOVED lines=13> */
.L_x_250:
[----:B------:R-:W-:Y:S05]  /*b090*/  BSYNC B1 ;  /* 0x0000000000017941 */ /* 0x000fea0003800000 */
.L_x_249:
        /* <DEDUP_REMOVED lines=13> */
.L_x_252:
[----:B------:R-:W-:Y:S05]  /*b170*/  BSYNC B1 ;  /* 0x0000000000017941 */ /* 0x000fea0003800000 */
.L_x_251:
        /* <DEDUP_REMOVED lines=13> */
.L_x_254:
[----:B------:R-:W-:Y:S05]  /*b250*/  BSYNC B1 ;  /* 0x0000000000017941 */ /* 0x000fea0003800000 */
.L_x_253:
        /* <DEDUP_REMOVED lines=13> */
.L_x_256:
[----:B------:R-:W-:Y:S05]  /*b330*/  BSYNC B1 ;  /* 0x0000000000017941 */ /* 0x000fea0003800000 */
.L_x_255:
        /* <DEDUP_REMOVED lines=13> */
.L_x_258:
[----:B------:R-:W-:Y:S05]  /*b410*/  BSYNC B1 ;  /* 0x0000000000017941 */ /* 0x000fea0003800000 */
.L_x_257:
        /* <DEDUP_REMOVED lines=13> */
.L_x_260:
[----:B------:R-:W-:Y:S05]  /*b4f0*/  BSYNC B1 ;  /* 0x0000000000017941 */ /* 0x000fea0003800000 */
.L_x_259:
        /* <DEDUP_REMOVED lines=13> */
.L_x_262:
[----:B------:R-:W-:Y:S05]  /*b5d0*/  BSYNC B1 ;  /* 0x0000000000017941 */ /* 0x000fea0003800000 */
.L_x_261:
        /* <DEDUP_REMOVED lines=13> */
.L_x_264:
[----:B------:R-:W-:Y:S05]  /*b6b0*/  BSYNC B1 ;  /* 0x0000000000017941 */ /* 0x000fea0003800000 */
.L_x_263:
        /* <DEDUP_REMOVED lines=13> */
.L_x_266:
[----:B------:R-:W-:Y:S05]  /*b790*/  BSYNC B1 ;  /* 0x0000000000017941 */ /* 0x000fea0003800000 */
.L_x_265:
        /* <DEDUP_REMOVED lines=13> */
.L_x_268:
[----:B------:R-:W-:Y:S05]  /*b870*/  BSYNC B1 ;  /* 0x0000000000017941 */ /* 0x000fea0003800000 */
.L_x_267:
        /* <DEDUP_REMOVED lines=13> */
.L_x_270:
[----:B------:R-:W-:Y:S05]  /*b950*/  BSYNC B1 ;  /* 0x0000000000017941 */ /* 0x000fea0003800000 */
.L_x_269:
        /* <DEDUP_REMOVED lines=13> */
.L_x_272:
[----:B------:R-:W-:Y:S05]  /*ba30*/  BSYNC B1 ;  /* 0x0000000000017941 */ /* 0x000fea0003800000 */
.L_x_271:
        /* <DEDUP_REMOVED lines=13> */
.L_x_274:
[----:B------:R-:W-:Y:S05]  /*bb10*/  BSYNC B1 ;  /* 0x0000000000017941 */ /* 0x000fea0003800000 */
.L_x_273:
        /* <DEDUP_REMOVED lines=13> */
.L_x_276:
[----:B------:R-:W-:Y:S05]  /*bbf0*/  BSYNC B1 ;  /* 0x0000000000017941 */ /* 0x000fea0003800000 */
.L_x_275:
        /* <DEDUP_REMOVED lines=13> */
.L_x_278:
[----:B------:R-:W-:Y:S05]  /*bcd0*/  BSYNC B1 ;  /* 0x0000000000017941 */ /* 0x000fea0003800000 */
.L_x_277:
        /* <DEDUP_REMOVED lines=13> */
.L_x_280:
[----:B------:R-:W-:Y:S05]  /*bdb0*/  BSYNC B1 ;  /* 0x0000000000017941 */ /* 0x000fea0003800000 */
.L_x_279:
        /* <DEDUP_REMOVED lines=13> */
.L_x_282:
[----:B------:R-:W-:Y:S05]  /*be90*/  BSYNC B1 ;  /* 0x0000000000017941 */ /* 0x000fea0003800000 */
.L_x_281:
        /* <DEDUP_REMOVED lines=13> */
.L_x_284:
[----:B------:R-:W-:Y:S05]  /*bf70*/  BSYNC B1 ;  /* 0x0000000000017941 */ /* 0x000fea0003800000 */
.L_x_283:
        /* <DEDUP_REMOVED lines=13> */
.L_x_286:
[----:B------:R-:W-:Y:S05]  /*c050*/  BSYNC B1 ;  /* 0x0000000000017941 */ /* 0x000fea0003800000 */
.L_x_285:
        /* <DEDUP_REMOVED lines=13> */
.L_x_288:
[----:B------:R-:W-:Y:S05]  /*c130*/  BSYNC B1 ;  /* 0x0000000000017941 */ /* 0x000fea0003800000 */
.L_x_287:
        /* <DEDUP_REMOVED lines=13> */
.L_x_290:
[----:B------:R-:W-:Y:S05]  /*c210*/  BSYNC B1 ;  /* 0x0000000000017941 */ /* 0x000fea0003800000 */
.L_x_289:
        /* <DEDUP_REMOVED lines=13> */
.L_x_292:
[----:B------:R-:W-:Y:S05]  /*c2f0*/  BSYNC B1 ;  /* 0x0000000000017941 */ /* 0x000fea0003800000 */
.L_x_291:
[----:B------:R-:W-:Y:S05]  /*c300*/  @P1 BRA `(.L_x_293) ;  /* 0x00000020009c1947 */ /* 0x000fea0003800000 */
[----:B------:R-:W2:Y:S01]  /*c310*/  LDL.LU R2, [R1+0x6c] ;  /* 0x00006c0001027983 */ /* 0x000ea20000300800 */
[----:B-----5:R-:W-:-:S04]  /*c320*/  LOP3.LUT R0, R0, 0xff, RZ, 0xc0, !PT ;  /* 0x000000ff00007812 */ /* 0x020fc800078ec0ff */
[----:B------:R-:W-:-:S05]  /*c330*/  F2FP.F16.E5M2.UNPACK_B R0, R0 ;  /* 0x00000000ff00723e */ /* 0x000fca00020004ff */
[----:B------:R-:W-:-:S05]  /*c340*/  HADD2.F32 R0, -RZ, R0.H0_H0 ;  /* 0x20000000ff007230 */ /* 0x000fca0000004100 */
[----:B------:R-:W-:-:S04]  /*c350*/  FMUL R0, R0, UR21 ;  /* 0x0000001500007c20 */ /* 0x000fc80008400000 */
[----:B--2---:R-:W-:-:S05]  /*c360*/  FFMA R0, R2, UR20, R0 ;  /* 0x0000001402007c23 */ /* 0x004fca0008000000 */
[----:B0-----:R-:W-:-:S05]  /*c370*/  F2FP.SATFINITE.E5M2.F32.PACK_AB_MERGE_C R3, RZ, R0, RZ ;  /* 0x00000000ff03723e */ /* 0x001fca00048060ff */
[----:B------:R0:W-:Y:S01]  /*c380*/  STG.E.U8 desc[UR18][R26.64+0xf9], R3 ;  /* 0x0000f9031a007986 */ /* 0x0001e2000c101112 */
[----:B------:R-:W-:Y:S05]  /*c390*/  BRA `(.L_x_293) ;  /* 0x0000002000787947 */ /* 0x000fea0003800000 */
.L_x_36:
[----:B------:R-:W-:Y:S01]  /*c3a0*/  ISETP.GE.AND P1, PT, R38, 0x1, PT ;  /* 0x000000012600780c */ /* 0x000fe20003f26270 */
[----:B------:R-:W-:Y:S01]  /*c3b0*/  FMUL R228, R228, UR20 ;  /* 0x00000014e4e47c20 */ /* 0x000fe20008400000 */
[----:B------:R-:W-:Y:S01]  /*c3c0*/  FMUL R227, R227, UR20 ;  /* 0x00000014e3e37c20 */ /* 0x000fe20008400000 */
[----:B------:R-:W-:Y:S01]  /*c3d0*/  ISETP.GE.AND P0, PT, R38, 0x9, PT ;  /* 0x000000092600780c */ /* 0x000fe20003f06270 */
[----:B------:R-:W-:Y:S01]  /*c3e0*/  FMUL R226, R226, UR20 ;  /* 0x00000014e2e27c20 */ /* 0x000fe20008400000 */
[C---:B------:R-:W-:Y:S02]  /*c3f0*/  ISETP.LT.OR P4, PT, R35.reuse, 0x1, !P1 ;  /* 0x000000012300780c */ /* 0x040fe40004f81670 */
[----:B------:R-:W-:Y:S02]  /*c400*/  ISETP.LT.OR P5, PT, R35, 0x2, !P1 ;  /* 0x000000022300780c */ /* 0x000fe40004fa1670 */
[----:B------:R-:W-:Y:S02]  /*c410*/  F2FP.SATFINITE.E5M2.F32.PACK_AB_MERGE_C R29, RZ, R228, RZ ;  /* 0x000000e4ff1d723e */ /* 0x000fe400048060ff */
[----:B------:R-:W-:-:S02]  /*c420*/  F2FP.SATFINITE.E5M2.F32.PACK_AB_MERGE_C R227, RZ, R227, RZ ;  /* 0x000000e3ffe3723e */ /* 0x000fc400048060ff */
[----:B------:R-:W-:Y:S01]  /*c430*/  ISETP.LT.OR P3, PT, R35, 0x1, !P0 ;  /* 0x000000012300780c */ /* 0x000fe20004761670 */
[----:B------:R-:W-:-:S04]  /*c440*/  FMUL R225, R225, UR20 ;  /* 0x00000014e1e17c20 */ /* 0x000fc80008400000 */
[----:B------:R0:W-:Y:S01]  /*c450*/  @!P4 STG.E.U8 desc[UR18][R24.64], R29 ;  /* 0x0000001d1800c986 */ /* 0x0001e2000c101112 */
[----:B------:R-:W-:-:S03]  /*c460*/  ISETP.LT.OR P4, PT, R35, 0x2, !P0 ;  /* 0x000000022300780c */ /* 0x000fc60004781670 */
[----:B------:R2:W-:Y:S01]  /*c470*/  @!P5 STG.E.U8 desc[UR18][R24.64+0x1], R227 ;  /* 0x000001e31800d986 */ /* 0x0005e2000c101112 */
[C---:B------:R-:W-:Y:S01]  /*c480*/  ISETP.LT.OR P5, PT, R35.reuse, 0x9, !P1 ;  /* 0x000000092300780c */ /* 0x040fe20004fa1670 */
[----:B------:R-:W-:Y:S01]  /*c490*/  FMUL R224, R224, UR20 ;  /* 0x00000014e0e07c20 */ /* 0x000fe20008400000 */
[----:B------:R-:W-:Y:S01]  /*c4a0*/  ISETP.LT.OR P6, PT, R35, 0xa, !P1 ;  /* 0x0000000a2300780c */ /* 0x000fe20004fc1670 */
[----:B------:R-:W-:Y:S01]  /*c4b0*/  FMUL R223, R223, UR20 ;  /* 0x00000014dfdf7c20 */ /* 0x000fe20008400000 */
[----:B------:R-:W-:Y:S02]  /*c4c0*/  F2FP.SATFINITE.E5M2.F32.PACK_AB_MERGE_C R31, RZ, R226, RZ ;  /* 0x000000e2ff1f723e */ /* 0x000fe400048060ff */
[----:B------:R-:W-:Y:S02]  /*c4d0*/  F2FP.SATFINITE.E5M2.F32.PACK_AB_MERGE_C R225, RZ, R225, RZ ;  /* 0x000000e1ffe1723e */ /* 0x000fe400048060ff */
[----:B0-----:R-:W-:Y:S01]  /*c4e0*/  F2FP.SATFINITE.E5M2.F32.PACK_AB_MERGE_C R29, RZ, R224, RZ ;  /* 0x000000e0ff1d723e */ /* 0x001fe200048060ff */
[----:B------:R-:W-:Y:S01]  /*c4f0*/  @!P3 STG.E.U8 desc[UR18][R26.64], R31 ;  /* 0x0000001f1a00b986 */ /* 0x000fe2000c101112 */
[----:B------:R-:W-:-:S02]  /*c500*/  F2FP.SATFINITE.E5M2.F32.PACK_AB_MERGE_C R223, RZ, R223, RZ ;  /* 0x000000dfffdf723e */ /* 0x000fc400048060ff */
[C---:B------:R-:W-:Y:S01]  /*c510*/  ISETP.LT.OR P3, PT, R35.reuse, 0x9, !P0 ;  /* 0x000000092300780c */ /* 0x040fe20004761670 */
[----:B------:R-:W-:Y:S01]  /*c520*/  @!P4 STG.E.U8 desc[UR18][R26.64+0x1], R225 ;  /* 0x000001e11a00c986 */ /* 0x000fe2000c101112 */
[----:B------:R-:W-:-:S03]  /*c530*/  ISETP.LT.OR P4, PT, R35, 0xa, !P0 ;  /* 0x0000000a2300780c */ /* 0x000fc60004781670 */
[----:B------:R0:W-:Y:S01]  /*c540*/  @!P5 STG.E.U8 desc[UR18][R24.64+0x8], R29 ;  /* 0x0000081d1800d986 */ /* 0x0001e2000c101112 */
[----:B------:R-:W-:Y:S01]  /*c550*/  ISETP.LT.OR P5, PT, R35, 0x11, !P1 ;  /* 0x000000112300780c */ /* 0x000fe20004fa1670 */
[----:B------:R-:W-:Y:S01]  /*c560*/  FMUL R222, R222, UR20 ;  /* 0x00000014dede7c20 */ /* 0x000fe20008400000 */
[----:B------:R-:W-:Y:S01]  /*c570*/  FMUL R221, R221, UR20 ;  /* 0x00000014dddd7c20 */ /* 0x000fe20008400000 */
[----:B------:R-:W-:Y:S01]  /*c580*/  FMUL R220, R220, UR20 ;  /* 0x00000014dcdc7c20 */ /* 0x000fe20008400000 */
[----:B------:R-:W-:Y:S01]  /*c590*/  @!P6 STG.E.U8 desc[UR18][R24.64+0x9], R223 ;  /* 0x000009df1800e986 */ /* 0x000fe2000c101112 */
[----:B------:R-:W-:Y:S01]  /*c5a0*/  ISETP.LT.OR P6, PT, R35, 0x12, !P1 ;  /* 0x000000122300780c */ /* 0x000fe20004fc1670 */
[----:B------:R-:W-:Y:S01]  /*c5b0*/  FMUL R219, R219, UR20 ;  /* 0x00000014dbdb7c20 */ /* 0x000fe20008400000 */
[----:B------:R-:W-:Y:S01]  /*c5c0*/  F2FP.SATFINITE.E5M2.F32.PACK_AB_MERGE_C R33, RZ, R222, RZ ;  /* 0x000000deff21723e */ /* 0x000fe200048060ff */
[----:B--2---:R-:W2:Y:S01]  /*c5d0*/  LDL.LU R227, [R1+0x8] ;  /* 0x0000080001e37983 */ /* 0x004ea20000300800 */
[----:B------:R-:W-:-:S02]  /*c5e0*/  F2FP.SATFINITE.E5M2.F32.PACK_AB_MERGE_C R221, RZ, R221, RZ ;  /* 0x000000ddffdd723e */ /* 0x000fc400048060ff */
[----:B0-----:R-:W-:Y:S01]  /*c5f0*/  F2FP.SATFINITE.E5M2.F32.PACK_AB_MERGE_C R29, RZ, R220, RZ ;  /* 0x000000dcff1d723e */ /* 0x001fe200048060ff */
[----:B------:R-:W3:Y:S04]  /*c600*/  LDL.LU R226, [R1+0x4] ;  /* 0x0000040001e27983 */ /* 0x000ee80000300800 */
[----:B------:R-:W4:Y:S01]  /*c610*/  LDL.LU R224, [R1] ;  /* 0x0000000001e07983 */ /* 0x000f220000300800 */
[----:B------:R-:W-:-:S03]  /*c620*/  F2FP.SATFINITE.E5M2.F32.PACK_AB_MERGE_C R219, RZ, R219, RZ ;  /* 0x000000dbffdb723e */ /* 0x000fc600048060ff */
[----:B------:R-:W-:Y:S01]  /*c630*/  @!P3 STG.E.U8 desc[UR18][R26.64+0x8], R33 ;  /* 0x000008211a00b986 */ /* 0x000fe2000c101112 */
[----:B------:R-:W-:-:S03]  /*c640*/  ISETP.LT.OR P3, PT, R35, 0x11, !P0 ;  /* 0x000000112300780c */ /* 0x000fc60004761670 */
        /* <DEDUP_REMOVED lines=11> */
[----:B------:R-:W-:Y:S01]  /*c700*/  FMUL R214, R214, UR20 ;  /* 0x00000014d6d67c20 */ /* 0x000fe20008400000 */
[----:B------:R-:W-:Y:S01]  /*c710*/  F2FP.SATFINITE.E5M2.F32.PACK_AB_MERGE_C R217, RZ, R217, RZ ;  /* 0x000000d9ffd9723e */ /* 0x000fe200048060ff */
[----:B------:R-:W-:Y:S01]  /*c720*/  FMUL R213, R213, UR20 ;  /* 0x00000014d5d57c20 */ /* 0x000fe20008400000 */
[----:B0-----:R-:W-:Y:S01]  /*c730*/  F2FP.SATFINITE.E5M2.F32.PACK_AB_MERGE_C R29, RZ, R216, RZ ;  /* 0x000000d8ff1d723e */ /* 0x001fe200048060ff */
[----:B------:R-:W-:Y:S01]  /*c740*/  @!P3 STG.E.U8 desc[UR18][R26.64+0x10], R31 ;  /* 0x0000101f1a00b986 */ /* 0x000fe2000c101112 */
[----:B------:R-:W-:-:S02]  /*c750*/  F2FP.SATFINITE.E5M2.F32.PACK_AB_MERGE_C R215, RZ, R215, RZ ;  /* 0x000000d7ffd7723e */ /* 0x000fc400048060ff */
[C---:B------:R-:W-:Y:S01]  /*c760*/  ISETP.LT.OR P3, PT, R35.reuse, 0x19, !P0 ;  /* 0x000000192300780c */ /* 0x040fe20004761670 */
[----:B------:R-:W-:Y:S01]  /*c770*/  @!P4 STG.E.U8 desc[UR18][R26.64+0x11], R217 ;  /* 0x000011d91a00c986 */ /* 0x000fe2000c101112 */
[----:B------:R-:W-:-:S03]  /*c780*/  ISETP.LT.OR P4, PT, R35, 0x1a, !P0 ;  /* 0x0000001a2300780c */ /* 0x000fc60004781670 */
[----:B------:R0:W-:Y:S01]  /*c790*/  @!P5 STG.E.U8 desc[UR18][R24.64+0x18], R29 ;  /* 0x0000181d1800d986 */ /* 0x0001e2000c101112 */
[C---:B------:R-:W-:Y:S01]  /*c7a0*/  ISETP.LT.OR P5, PT, R35.reuse, 0x21, !P1 ;  /* 0x000000212300780c */ /* 0x040fe20004fa1670 */
[----:B------:R-:W-:Y:S02]  /*c7b0*/  FMUL R212, R212, UR20 ;  /* 0x00000014d4d47c20 */ /* 0x000fe40008400000 */
[----:B------:R-:W-:Y:S01]  /*c7c0*/  @!P6 STG.E.U8 desc[UR18][R24.64+0x19], R215 ;  /* 0x000019d71800e986 */ /* 0x000fe2000c101112 */
[----:B------:R-:W-:Y:S01]  /*c7d0*/  ISETP.LT.OR P6, PT, R35, 0x22, !P1 ;  /* 0x000000222300780c */ /* 0x000fe20004fc1670 */
[----:B------:R-:W-:Y:S01]  /*c7e0*/  FMUL R211, R211, UR20 ;  /* 0x00000014d3d37c20 */ /* 0x000fe20008400000 */
[----:B------:R-:W-:Y:S01]  /*c7f0*/  F2FP.SATFINITE.E5M2.F32.PACK_AB_MERGE_C R33, RZ, R214, RZ ;  /* 0x000000d6ff21723e */ /* 0x000fe200048060ff */
[----:B------:R-:W-:Y:S01]  /*c800*/  FMUL R210, R210, UR20 ;  /* 0x00000014d2d27c20 */ /* 0x000fe20008400000 */
[----:B------:R-:W-:Y:S01]  /*c810*/  F2FP.SATFINITE.E5M2.F32.PACK_AB_MERGE_C R213, RZ, R213, RZ ;  /* 0x000000d5ffd5723e */ /* 0x000fe200048060ff */
[----:B------:R-:W-:Y:S01]  /*c820*/  FMUL R209, R209, UR20 ;  /* 0x00000014d1d17c20 */ /* 0x000fe20008400000 */
        /* <DEDUP_REMOVED lines=8> */
[----:B------:R-:W-:-:S03]  /*c8b0*/  ISETP.LT.OR P5, PT, R35, 0x29, !P1 ;  /* 0x000000292300780c */ /* 0x000fc60004fa1670 */
        /* <DEDUP_REMOVED lines=240> */
[----:B------:R1:W-:Y:S01]  /*d7c0*/  @!P6 STG.E.U8 desc[UR18][R24.64+0x99], R23 ;  /* 0x000099171800e986 */ /* 0x0003e2000c101112 */
        /* <DEDUP_REMOVED lines=11> */
[----:B------:R0:W-:Y:S01]  /*d880*/  @!P4 STG.E.U8 desc[UR18][R26.64+0x99], R21 ;  /* 0x000099151a00c986 */ /* 0x0001e2000c101112 */
[----:B------:R-:W-:-:S03]  /*d890*/  ISETP.LT.OR P4, PT, R35, 0xa2, !P0 ;  /* 0x000000a22300780c */ /* 0x000fc60004781670 */
[----:B------:R-:W-:Y:S01]  /*d8a0*/  @!P5 STG.E.U8 desc[UR18][R24.64+0xa0], R29 ;  /* 0x0000a01d1800d986 */ /* 0x000fe2000c101112 */
[----:B------:R-:W-:-:S03]  /*d8b0*/  ISETP.LT.OR P5, PT, R35, 0xa9, !P1 ;  /* 0x000000a92300780c */ /* 0x000fc60004fa1670 */
[----:B------:R2:W-:Y:S01]  /*d8c0*/  @!P6 STG.E.U8 desc[UR18][R24.64+0xa1], R19 ;  /* 0x0000a1131800e986 */ /* 0x0005e2000c101112 */
[----:B------:R-:W-:Y:S01]  /*d8d0*/  ISETP.LT.OR P6, PT, R35, 0xaa, !P1 ;  /* 0x000000aa2300780c */ /* 0x000fe20004fc1670 */
[----:B------:R-:W-:Y:S01]  /*d8e0*/  FMUL R15, R15, UR20 ;  /* 0x000000140f0f7c20 */ /* 0x000fe20008400000 */
[----:B-1----:R-:W-:Y:S01]  /*d8f0*/  F2FP.SATFINITE.E5M2.F32.PACK_AB_MERGE_C R23, RZ, R18, RZ ;  /* 0x00000012ff17723e */ /* 0x002fe200048060ff */
[----:B------:R-:W-:Y:S01]  /*d900*/  FMUL R14, R14, UR20 ;  /* 0x000000140e0e7c20 */ /* 0x000fe20008400000 */
[----:B------:R-:W-:Y:S01]  /*d910*/  F2FP.SATFINITE.E5M2.F32.PACK_AB_MERGE_C R17, RZ, R17, RZ ;  /* 0x00000011ff11723e */ /* 0x000fe200048060ff */
[----:B------:R-:W-:Y:S01]  /*d920*/  FMUL R13, R13, UR20 ;  /* 0x000000140d0d7c20 */ /* 0x000fe20008400000 */
[----:B0-----:R-:W-:Y:S01]  /*d930*/  F2FP.SATFINITE.E5M2.F32.PACK_AB_MERGE_C R21, RZ, R16, RZ ;  /* 0x00000010ff15723e */ /* 0x001fe200048060ff */
[----:B------:R-:W-:Y:S01]  /*d940*/  @!P3 STG.E.U8 desc[UR18][R26.64+0xa0], R23 ;  /* 0x0000a0171a00b986 */ /* 0x000fe2000c101112 */
[----:B------:R-:W-:Y:S02]  /*d950*/  F2FP.SATFINITE.E5M2.F32.PACK_AB_MERGE_C R15, RZ, R15, RZ ;  /* 0x0000000fff0f723e */ /* 0x000fe400048060ff */
[C---:B------:R-:W-:Y:S01]  /*d960*/  ISETP.LT.OR P3, PT, R35.reuse, 0xa9, !P0 ;  /* 0x000000a92300780c */ /* 0x040fe20004761670 */
[----:B------:R-:W-:Y:S01]  /*d970*/  @!P4 STG.E.U8 desc[UR18][R26.64+0xa1], R17 ;  /* 0x0000a1111a00c986 */ /* 0x000fe2000c101112 */
[----:B------:R-:W-:-:S03]  /*d980*/  ISETP.LT.OR P4, PT, R35, 0xaa, !P0 ;  /* 0x000000aa2300780c */ /* 0x000fc60004781670 */
[----:B------:R-:W-:Y:S01]  /*d990*/  @!P5 STG.E.U8 desc[UR18][R24.64+0xa8], R21 ;  /* 0x0000a8151800d986 */ /* 0x000fe2000c101112 */
[C---:B------:R-:W-:Y:S01]  /*d9a0*/  ISETP.LT.OR P5, PT, R35.reuse, 0xb1, !P1 ;  /* 0x000000b12300780c */ /* 0x040fe20004fa1670 */
[----:B------:R-:W-:Y:S02]  /*d9b0*/  FMUL R12, R12, UR20 ;  /* 0x000000140c0c7c20 */ /* 0x000fe40008400000 */
[----:B------:R0:W-:Y:S01]  /*d9c0*/  @!P6 STG.E.U8 desc[UR18][R24.64+0xa9], R15 ;  /* 0x0000a90f1800e986 */ /* 0x0001e2000c101112 */
[----:B------:R-:W-:Y:S01]  /*d9d0*/  ISETP.LT.OR P6, PT, R35, 0xb2, !P1 ;  /* 0x000000b22300780c */ /* 0x000fe20004fc1670 */
[----:B------:R-:W-:Y:S01]  /*d9e0*/  FMUL R11, R11, UR20 ;  /* 0x000000140b0b7c20 */ /* 0x000fe20008400000 */
[----:B--2---:R-:W-:Y:S01]  /*d9f0*/  F2FP.SATFINITE.E5M2.F32.PACK_AB_MERGE_C R19, RZ, R14, RZ ;  /* 0x0000000eff13723e */ /* 0x004fe200048060ff */
[----:B------:R-:W2:Y:S01]  /*da00*/  LDL.LU R223, [R1+0x18] ;  /* 0x0000180001df7983 */ /* 0x000ea20000300800 */
[----:B------:R-:W-:Y:S02]  /*da10*/  F2FP.SATFINITE.E5M2.F32.PACK_AB_MERGE_C R13, RZ, R13, RZ ;  /* 0x0000000dff0d723e */ /* 0x000fe400048060ff */
[----:B------:R-:W-:Y:S01]  /*da20*/  F2FP.SATFINITE.E5M2.F32.PACK_AB_MERGE_C R11, RZ, R11, RZ ;  /* 0x0000000bff0b723e */ /* 0x000fe200048060ff */
[----:B------:R-:W-:Y:S01]  /*da30*/  @!P3 STG.E.U8 desc[UR18][R26.64+0xa8], R19 ;  /* 0x0000a8131a00b986 */ /* 0x000fe2000c101112 */
[----:B0-----:R-:W-:-:S03]  /*da40*/  F2FP.SATFINITE.E5M2.F32.PACK_AB_MERGE_C R15, RZ, R12, RZ ;  /* 0x0000000cff0f723e */ /* 0x001fc600048060ff */
[----:B------:R0:W-:Y:S01]  /*da50*/  @!P4 STG.E.U8 desc[UR18][R26.64+0xa9], R13 ;  /* 0x0000a90d1a00c986 */ /* 0x0001e2000c101112 */
[C---:B------:R-:W-:Y:S02]  /*da60*/  ISETP.LT.OR P3, PT, R35.reuse, 0xb1, !P0 ;  /* 0x000000b12300780c */ /* 0x040fe40004761670 */
[C---:B------:R-:W-:Y:S01]  /*da70*/  ISETP.LT.OR P4, PT, R35.reuse, 0xb2, !P0 ;  /* 0x000000b22300780c */ /* 0x040fe20004781670 */
[----:B------:R-:W-:Y:S01]  /*da80*/  @!P5 STG.E.U8 desc[UR18][R24.64+0xb0], R15 ;  /* 0x0000b00f1800d986 */ /* 0x000fe2000c101112 */
[----:B------:R-:W-:Y:S01]  /*da90*/  ISETP.LT.OR P5, PT, R35, 0xb9, !P1 ;  /* 0x000000b92300780c */ /* 0x000fe20004fa1670 */
[----:B------:R-:W-:Y:S01]  /*daa0*/  FMUL R10, R10, UR20 ;  /* 0x000000140a0a7c20 */ /* 0x000fe20008400000 */
[----:B------:R-:W-:Y:S01]  /*dab0*/  FMUL R9, R9, UR20 ;  /* 0x0000001409097c20 */ /* 0x000fe20008400000 */
[----:B------:R-:W2:Y:S01]  /*dac0*/  LDL.LU R222, [R1+0x14] ;  /* 0x0000140001de7983 */ /* 0x000ea20000300800 */
[----:B------:R-:W-:-:S03]  /*dad0*/  FMUL R8, R8, UR20 ;  /* 0x0000001408087c20 */ /* 0x000fc60008400000 */
[----:B------:R-:W2:Y:S01]  /*dae0*/  LDL.LU R220, [R1+0x10] ;  /* 0x0000100001dc7983 */ /* 0x000ea20000300800 */
[----:B------:R-:W-:-:S03]  /*daf0*/  F2FP.SATFINITE.E5M2.F32.PACK_AB_MERGE_C R17, RZ, R10, RZ ;  /* 0x0000000aff11723e */ /* 0x000fc600048060ff */
[----:B------:R-:W2:Y:S01]  /*db00*/  LDL.LU R221, [R1+0xc] ;  /* 0x00000c0001dd7983 */ /* 0x000ea20000300800 */
[----:B------:R-:W-:Y:S01]  /*db10*/  F2FP.SATFINITE.E5M2.F32.PACK_AB_MERGE_C R9, RZ, R9, RZ ;  /* 0x00000009ff09723e */ /* 0x000fe200048060ff */
[----:B------:R-:W-:Y:S01]  /*db20*/  FMUL R7, R7, UR20 ;  /* 0x0000001407077c20 */ /* 0x000fe20008400000 */
[----:B0-----:R-:W-:Y:S01]  /*db30*/  F2FP.SATFINITE.E5M2.F32.PACK_AB_MERGE_C R13, RZ, R8, RZ ;  /* 0x00000008ff0d723e */ /* 0x001fe200048060ff */
[----:B------:R0:W-:Y:S01]  /*db40*/  @!P6 STG.E.U8 desc[UR18][R24.64+0xb1], R11 ;  /* 0x0000b10b1800e986 */ /* 0x0001e2000c101112 */
[----:B------:R-:W-:Y:S01]  /*db50*/  ISETP.LT.OR P6, PT, R35, 0xba, !P1 ;  /* 0x000000ba2300780c */ /* 0x000fe20004fc1670 */
[----:B-----5:R-:W-:Y:S01]  /*db60*/  FMUL R2, R2, UR20 ;  /* 0x0000001402027c20 */ /* 0x020fe20008400000 */
[----:B------:R-:W-:Y:S01]  /*db70*/  F2FP.SATFINITE.E5M2.F32.PACK_AB_MERGE_C R7, RZ, R7, RZ ;  /* 0x00000007ff07723e */ /* 0x000fe200048060ff */
[----:B------:R-:W-:Y:S01]  /*db80*/  @!P3 STG.E.U8 desc[UR18][R26.64+0xb0], R17 ;  /* 0x0000b0111a00b986 */ /* 0x000fe2000c101112 */
[----:B------:R-:W-:Y:S01]  /*db90*/  FMUL R3, R3, UR20 ;  /* 0x0000001403037c20 */ /* 0x000fe20008400000 */
[----:B------:R-:W-:Y:S01]  /*dba0*/  FMUL R4, R4, UR20 ;  /* 0x0000001404047c20 */ /* 0x000fe20008400000 */
[C---:B------:R-:W-:Y:S01]  /*dbb0*/  ISETP.LT.OR P3, PT, R35.reuse, 0xb9, !P0 ;  /* 0x000000b92300780c */ /* 0x040fe20004761670 */
[----:B------:R1:W-:Y:S01]  /*dbc0*/  @!P4 STG.E.U8 desc[UR18][R26.64+0xb1], R9 ;  /* 0x0000b1091a00c986 */ /* 0x0003e2000c101112 */
[----:B------:R-:W-:Y:S01]  /*dbd0*/  ISETP.LT.OR P4, PT, R35, 0xba, !P0 ;  /* 0x000000ba2300780c */ /* 0x000fe20004781670 */
[----:B------:R-:W-:Y:S01]  /*dbe0*/  FMUL R6, R6, UR20 ;  /* 0x0000001406067c20 */ /* 0x000fe20008400000 */
[----:B------:R-:W-:Y:S01]  /*dbf0*/  FMUL R5, R5, UR20 ;  /* 0x0000001405057c20 */ /* 0x000fe20008400000 */
[----:B------:R3:W-:Y:S01]  /*dc00*/  @!P5 STG.E.U8 desc[UR18][R24.64+0xb8], R13 ;  /* 0x0000b80d1800d986 */ /* 0x0007e2000c101112 */
[----:B------:R-:W-:Y:S01]  /*dc10*/  ISETP.LT.OR P5, PT, R35, 0xc1, !P1 ;  /* 0x000000c12300780c */ /* 0x000fe20004fa1670 */
[----:B------:R-:W-:Y:S01]  /*dc20*/  FMUL R0, R0, UR20 ;  /* 0x0000001400007c20 */ /* 0x000fe20008400000 */
[----:B0-----:R-:W-:Y:S01]  /*dc30*/  F2FP.SATFINITE.E5M2.F32.PACK_AB_MERGE_C R11, RZ, R6, RZ ;  /* 0x00000006ff0b723e */ /* 0x001fe200048060ff */
[----:B------:R-:W2:Y:S01]  /*dc40*/  LDL.LU R225, [R1+0x1c] ;  /* 0x00001c0001e17983 */ /* 0x000ea20000300800 */
[----:B------:R-:W-:-:S03]  /*dc50*/  F2FP.SATFINITE.E5M2.F32.PACK_AB_MERGE_C R5, RZ, R5, RZ ;  /* 0x00000005ff05723e */ /* 0x000fc600048060ff */
[----:B------:R0:W-:Y:S01]  /*dc60*/  @!P6 STG.E.U8 desc[UR18][R24.64+0xb9], R7 ;  /* 0x0000b9071800e986 */ /* 0x0001e2000c101112 */
[----:B-1----:R-:W-:Y:S01]  /*dc70*/  F2FP.SATFINITE.E5M2.F32.PACK_AB_MERGE_C R9, RZ, R4, RZ ;  /* 0x00000004ff09723e */ /* 0x002fe200048060ff */
[----:B------:R-:W-:Y:S01]  /*dc80*/  FMUL R4, R227, UR20 ;  /* 0x00000014e3047c20 */ /* 0x000fe20008400000 */
[C---:B------:R-:W-:Y:S01]  /*dc90*/  ISETP.LT.OR P6, PT, R35.reuse, 0xc2, !P1 ;  /* 0x000000c22300780c */ /* 0x040fe20004fc1670 */
[----:B------:R-:W-:Y:S01]  /*dca0*/  @!P3 STG.E.U8 desc[UR18][R26.64+0xb8], R11 ;  /* 0x0000b80b1a00b986 */ /* 0x000fe2000c101112 */
[----:B---3--:R-:W-:Y:S01]  /*dcb0*/  F2FP.SATFINITE.E5M2.F32.PACK_AB_MERGE_C R13, RZ, R2, RZ ;  /* 0x00000002ff0d723e */ /* 0x008fe200048060ff */
[----:B----4-:R-:W-:Y:S01]  /*dcc0*/  FMUL R2, R224, UR20 ;  /* 0x00000014e0027c20 */ /* 0x010fe20008400000 */
[----:B------:R-:W-:Y:S01]  /*dcd0*/  ISETP.LT.OR P3, PT, R35, 0xc1, !P0 ;  /* 0x000000c12300780c */ /* 0x000fe20004761670 */
[----:B------:R-:W3:Y:S01]  /*dce0*/  LDL.LU R224, [R1+0x20] ;  /* 0x0000200001e07983 */ /* 0x000ee20000300800 */
[----:B0-----:R-:W-:Y:S01]  /*dcf0*/  F2FP.SATFINITE.E5M2.F32.PACK_AB_MERGE_C R7, RZ, R3, RZ ;  /* 0x00000003ff07723e */ /* 0x001fe200048060ff */
[----:B------:R-:W-:-:S02]  /*dd00*/  FMUL R3, R226, UR20 ;  /* 0x00000014e2037c20 */ /* 0x000fc40008400000 */
[----:B------:R0:W-:Y:S01]  /*dd10*/  @!P4 STG.E.U8 desc[UR18][R26.64+0xb9], R5 ;  /* 0x0000b9051a00c986 */ /* 0x0001e2000c101112 */
[----:B------:R-:W-:-:S03]  /*dd20*/  ISETP.LT.OR P4, PT, R35, 0xc2, !P0 ;  /* 0x000000c22300780c */ /* 0x000fc60004781670 */
[----:B------:R-:W4:Y:S04]  /*dd30*/  LDL.LU R226, [R1+0x24] ;  /* 0x0000240001e27983 */ /* 0x000f280000300800 */
[----:B------:R-:W4:Y:S04]  /*dd40*/  LDL.LU R227, [R1+0x28] ;  /* 0x0000280001e37983 */ /* 0x000f280000300800 */
[----:B------:R-:W-:Y:S01]  /*dd50*/  @!P5 STG.E.U8 desc[UR18][R24.64+0xc0], R9 ;  /* 0x0000c0091800d986 */ /* 0x000fe2000c101112 */
[C---:B------:R-:W-:Y:S02]  /*dd60*/  ISETP.LT.OR P5, PT, R35.reuse, 0xc9, !P1 ;  /* 0x000000c92300780c */ /* 0x040fe40004fa1670 */
[----:B0-----:R-:W-:Y:S01]  /*dd70*/  F2FP.SATFINITE.E5M2.F32.PACK_AB_MERGE_C R5, RZ, R0, RZ ;  /* 0x00000000ff05723e */ /* 0x001fe200048060ff */
[----:B------:R0:W-:Y:S01]  /*dd80*/  @!P6 STG.E.U8 desc[UR18][R24.64+0xc1], R7 ;  /* 0x0000c1071800e986 */ /* 0x0001e2000c101112 */
[----:B------:R-:W-:-:S03]  /*dd90*/  ISETP.LT.OR P6, PT, R35, 0xca, !P1 ;  /* 0x000000ca2300780c */ /* 0x000fc60004fc1670 */
[----:B------:R-:W-:Y:S01]  /*dda0*/  @!P3 STG.E.U8 desc[UR18][R26.64+0xc0], R13 ;  /* 0x0000c00d1a00b986 */ /* 0x000fe2000c101112 */
[----:B------:R-:W-:-:S03]  /*ddb0*/  ISETP.LT.OR P3, PT, R35, 0xc9, !P0 ;  /* 0x000000c92300780c */ /* 0x000fc60004761670 */
[----:B------:R1:W-:Y:S01]  /*ddc0*/  @!P4 STG.E.U8 desc[UR18][R26.64+0xc1], R5 ;  /* 0x0000c1051a00c986 */ /* 0x0003e2000c101112 */
[----:B0-----:R-:W-:Y:S02]  /*ddd0*/  F2FP.SATFINITE.E5M2.F32.PACK_AB_MERGE_C R7, RZ, R2, RZ ;  /* 0x00000002ff07723e */ /* 0x001fe400048060ff */
[----:B------:R-:W-:-:S03]  /*dde0*/  ISETP.LT.OR P4, PT, R35, 0xca, !P0 ;  /* 0x000000ca2300780c */ /* 0x000fc60004781670 */
[----:B------:R0:W-:Y:S01]  /*ddf0*/  @!P5 STG.E.U8 desc[UR18][R24.64+0xc8], R7 ;  /* 0x0000c8071800d986 */ /* 0x0001e2000c101112 */
[----:B------:R-:W-:Y:S02]  /*de00*/  ISETP.LT.OR P5, PT, R35, 0xd1, !P1 ;  /* 0x000000d12300780c */ /* 0x000fe40004fa1670 */
[----:B------:R-:W-:Y:S02]  /*de10*/  F2FP.SATFINITE.E5M2.F32.PACK_AB_MERGE_C R9, RZ, R3, RZ ;  /* 0x00000003ff09723e */ /* 0x000fe400048060ff */
[----:B------:R-:W-:-:S03]  /*de20*/  F2FP.SATFINITE.E5M2.F32.PACK_AB_MERGE_C R11, RZ, R4, RZ ;  /* 0x00000004ff0b723e */ /* 0x000fc600048060ff */
[----:B------:R0:W-:Y:S04]  /*de30*/  @!P6 STG.E.U8 desc[UR18][R24.64+0xc9], R9 ;  /* 0x0000c9091800e986 */ /* 0x0001e8000c101112 */
[----:B------:R-:W-:Y:S01]  /*de40*/  @!P3 STG.E.U8 desc[UR18][R26.64+0xc8], R11 ;  /* 0x0000c80b1a00b986 */ /* 0x000fe2000c101112 */
[----:B--2---:R-:W-:Y:S01]  /*de50*/  FMUL R2, R220, UR20 ;  /* 0x00000014dc027c20 */ /* 0x004fe20008400000 */
[----:B------:R-:W-:Y:S02]  /*de60*/  FMUL R0, R221, UR20 ;  /* 0x00000014dd007c20 */ /* 0x000fe40008400000 */
[----:B------:R-:W2:Y:S03]  /*de70*/  LDL.LU R221, [R1+0x2c] ;  /* 0x00002c0001dd7983 */ /* 0x000ea60000300800 */
[----:B-1----:R-:W-:Y:S01]  /*de80*/  F2FP.SATFINITE.E5M2.F32.PACK_AB_MERGE_C R5, RZ, R0, RZ ;  /* 0x00000000ff05723e */ /* 0x002fe200048060ff */
[----:B------:R-:W2:Y:S01]  /*de90*/  LDL.LU R220, [R1+0x30] ;  /* 0x0000300001dc7983 */ /* 0x000ea20000300800 */
[----:B------:R-:W-:Y:S01]  /*dea0*/  FMUL R0, R223, UR20 ;  /* 0x00000014df007c20 */ /* 0x000fe20008400000 */
[----:B------:R-:W-:Y:S01]  /*deb0*/  FMUL R3, R222, UR20 ;  /* 0x00000014de037c20 */ /* 0x000fe20008400000 */
[----:B0-----:R-:W-:Y:S01]  /*dec0*/  F2FP.SATFINITE.E5M2.F32.PACK_AB_MERGE_C R7, RZ, R2, RZ ;  /* 0x00000002ff07723e */ /* 0x001fe200048060ff */
[----:B------:R-:W2:Y:S02]  /*ded0*/  LDL.LU R222, [R1+0x34] ;  /* 0x0000340001de7983 */ /* 0x000ea40000300800 */
[----:B------:R-:W-:-:S02]  /*dee0*/  F2FP.SATFINITE.E5M2.F32.PACK_AB_MERGE_C R13, RZ, R0, RZ ;  /* 0x00000000ff0d723e */ /* 0x000fc400048060ff */
[----:B------:R-:W2:Y:S01]  /*def0*/  LDL.LU R223, [R1+0x38] ;  /* 0x0000380001df7983 */ /* 0x000ea20000300800 */
[----:B------:R-:W-:Y:S01]  /*df00*/  F2FP.SATFINITE.E5M2.F32.PACK_AB_MERGE_C R9, RZ, R3, RZ ;  /* 0x00000003ff09723e */ /* 0x000fe200048060ff */
[----:B------:R-:W-:Y:S02]  /*df10*/  FMUL R2, R225, UR20 ;  /* 0x00000014e1027c20 */ /* 0x000fe40008400000 */
[----:B------:R-:W2:Y:S04]  /*df20*/  LDL.LU R225, [R1+0x3c] ;  /* 0x00003c0001e17983 */ /* 0x000ea80000300800 */
[----:B------:R-:W-:Y:S01]  /*df30*/  @!P4 STG.E.U8 desc[UR18][R26.64+0xc9], R5 ;  /* 0x0000c9051a00c986 */ /* 0x000fe2000c101112 */
[----:B---3--:R-:W-:-:S03]  /*df40*/  FMUL R0, R224, UR20 ;  /* 0x00000014e0007c20 */ /* 0x008fc60008400000 */
[----:B------:R0:W-:Y:S04]  /*df50*/  @!P5 STG.E.U8 desc[UR18][R24.64+0xd0], R7 ;  /* 0x0000d0071800d986 */ /* 0x0001e8000c101112 */
[----:B------:R-:W3:Y:S01]  /*df60*/  LDL.LU R224, [R1+0x40] ;  /* 0x0000400001e07983 */ /* 0x000ee20000300800 */
[----:B----4-:R-:W-:-:S03]  /*df70*/  FMUL R3, R226, UR20 ;  /* 0x00000014e2037c20 */ /* 0x010fc60008400000 */
[----:B------:R-:W4:Y:S01]  /*df80*/  LDL.LU R226, [R1+0x44] ;  /* 0x0000440001e27983 */ /* 0x000f220000300800 */
[----:B0-----:R-:W-:Y:S01]  /*df90*/  F2FP.SATFINITE.E5M2.F32.PACK_AB_MERGE_C R7, RZ, R0, RZ ;  /* 0x00000000ff07723e */ /* 0x001fe200048060ff */
[----:B------:R-:W-:Y:S02]  /*dfa0*/  FMUL R0, R227, UR20 ;  /* 0x00000014e3007c20 */ /* 0x000fe40008400000 */
[----:B------:R-:W4:Y:S01]  /*dfb0*/  LDL.LU R227, [R1+0x48] ;  /* 0x0000480001e37983 */ /* 0x000f220000300800 */
[C---:B------:R-:W-:Y:S02]  /*dfc0*/  ISETP.LT.OR P6, PT, R35.reuse, 0xd2, !P1 ;  /* 0x000000d22300780c */ /* 0x040fe40004fc1670 */
[C---:B------:R-:W-:Y:S01]  /*dfd0*/  ISETP.LT.OR P4, PT, R35.reuse, 0xd2, !P0 ;  /* 0x000000d22300780c */ /* 0x040fe20004781670 */
[----:B------:R-:W4:Y:S01]  /*dfe0*/  LDL.LU R219, [R1+0x4c] ;  /* 0x00004c0001db7983 */ /* 0x000f220000300800 */
[----:B------:R-:W-:Y:S02]  /*dff0*/  F2FP.SATFINITE.E5M2.F32.PACK_AB_MERGE_C R5, RZ, R2, RZ ;  /* 0x00000002ff05723e */ /* 0x000fe400048060ff */
[----:B------:R-:W-:-:S02]  /*e000*/  ISETP.LT.OR P3, PT, R35, 0xd1, !P0 ;  /* 0x000000d12300780c */ /* 0x000fc40004761670 */
[----:B------:R-:W-:Y:S02]  /*e010*/  ISETP.LT.OR P5, PT, R35, 0xd9, !P1 ;  /* 0x000000d92300780c */ /* 0x000fe40004fa1670 */
[----:B------:R-:W-:-:S03]  /*e020*/  F2FP.SATFINITE.E5M2.F32.PACK_AB_MERGE_C R11, RZ, R0, RZ ;  /* 0x00000000ff0b723e */ /* 0x000fc600048060ff */
[----:B------:R0:W-:Y:S01]  /*e030*/  @!P6 STG.E.U8 desc[UR18][R24.64+0xd1], R9 ;  /* 0x0000d1091800e986 */ /* 0x0001e2000c101112 */
[----:B------:R-:W-:-:S03]  /*e040*/  ISETP.LT.OR P6, PT, R35, 0xda, !P1 ;  /* 0x000000da2300780c */ /* 0x000fc60004fc1670 */
[----:B------:R1:W-:Y:S01]  /*e050*/  @!P4 STG.E.U8 desc[UR18][R26.64+0xd1], R5 ;  /* 0x0000d1051a00c986 */ /* 0x0003e2000c101112 */
[----:B------:R-:W-:-:S03]  /*e060*/  ISETP.LT.OR P4, PT, R35, 0xda, !P0 ;  /* 0x000000da2300780c */ /* 0x000fc60004781670 */
[----:B------:R-:W-:Y:S01]  /*e070*/  @!P3 STG.E.U8 desc[UR18][R26.64+0xd0], R13 ;  /* 0x0000d00d1a00b986 */ /* 0x000fe2000c101112 */
[----:B0-----:R-:W-:-:S03]  /*e080*/  F2FP.SATFINITE.E5M2.F32.PACK_AB_MERGE_C R9, RZ, R3, RZ ;  /* 0x00000003ff09723e */ /* 0x001fc600048060ff */
[----:B------:R0:W-:Y:S04]  /*e090*/  @!P5 STG.E.U8 desc[UR18][R24.64+0xd8], R7 ;  /* 0x0000d8071800d986 */ /* 0x0001e8000c101112 */
[----:B------:R0:W-:Y:S01]  /*e0a0*/  @!P6 STG.E.U8 desc[UR18][R24.64+0xd9], R9 ;  /* 0x0000d9091800e986 */ /* 0x0001e2000c101112 */
[----:B--2---:R-:W-:-:S03]  /*e0b0*/  FMUL R0, R221, UR20 ;  /* 0x00000014dd007c20 */ /* 0x004fc60008400000 */
[----:B------:R-:W2:Y:S01]  /*e0c0*/  LDL.LU R221, [R1+0x50] ;  /* 0x0000500001dd7983 */ /* 0x000ea20000300800 */
[----:B------:R-:W-:-:S03]  /*e0d0*/  FMUL R2, R220, UR20 ;  /* 0x00000014dc027c20 */ /* 0x000fc60008400000 */
[----:B------:R-:W2:Y:S01]  /*e0e0*/  LDL.LU R220, [R1+0x54] ;  /* 0x0000540001dc7983 */ /* 0x000ea20000300800 */
[----:B-1----:R-:W-:Y:S01]  /*e0f0*/  F2FP.SATFINITE.E5M2.F32.PACK_AB_MERGE_C R5, RZ, R0, RZ ;  /* 0x00000000ff05723e */ /* 0x002fe200048060ff */
[----:B------:R-:W-:Y:S02]  /*e100*/  FMUL R3, R222, UR20 ;  /* 0x00000014de037c20 */ /* 0x000fe40008400000 */
[----:B------:R-:W2:Y:S01]  /*e110*/  LDL.LU R222, [R1+0x58] ;  /* 0x0000580001de7983 */ /* 0x000ea20000300800 */
[----:B0-----:R-:W-:Y:S01]  /*e120*/  F2FP.SATFINITE.E5M2.F32.PACK_AB_MERGE_C R7, RZ, R2, RZ ;  /* 0x00000002ff07723e */ /* 0x001fe200048060ff */
[----:B------:R-:W-:Y:S01]  /*e130*/  FMUL R4, R223, UR20 ;  /* 0x00000014df047c20 */ /* 0x000fe20008400000 */
[----:B------:R-:W-:Y:S01]  /*e140*/  F2FP.SATFINITE.E5M2.F32.PACK_AB_MERGE_C R9, RZ, R3, RZ ;  /* 0x00000003ff09723e */ /* 0x000fe200048060ff */
[----:B------:R-:W2:Y:S01]  /*e150*/  LDL.LU R223, [R1+0x5c] ;  /* 0x00005c0001df7983 */ /* 0x000ea20000300800 */
[----:B------:R-:W-:-:S03]  /*e160*/  FMUL R0, R225, UR20 ;  /* 0x00000014e1007c20 */ /* 0x000fc60008400000 */
[----:B------:R0:W-:Y:S04]  /*e170*/  @!P4 STG.E.U8 desc[UR18][R26.64+0xd9], R5 ;  /* 0x0000d9051a00c986 */ /* 0x0001e8000c101112 */
[----:B------:R-:W2:Y:S01]  /*e180*/  LDL.LU R225, [R1+0x60] ;  /* 0x0000600001e17983 */ /* 0x000ea20000300800 */
[----:B0-----:R-:W-:Y:S01]  /*e190*/  F2FP.SATFINITE.E5M2.F32.PACK_AB_MERGE_C R5, RZ, R0, RZ ;  /* 0x00000000ff05723e */ /* 0x001fe200048060ff */
[----:B---3--:R-:W-:Y:S02]  /*e1a0*/  FMUL R2, R224, UR20 ;  /* 0x00000014e0027c20 */ /* 0x008fe40008400000 */
[----:B------:R-:W3:Y:S01]  /*e1b0*/  LDL.LU R224, [R1+0x64] ;  /* 0x0000640001e07983 */ /* 0x000ee20000300800 */
[----:B----4-:R-:W-:-:S03]  /*e1c0*/  FMUL R3, R226, UR20 ;  /* 0x00000014e2037c20 */ /* 0x010fc60008400000 */
[----:B------:R-:W4:Y:S01]  /*e1d0*/  LDL.LU R226, [R1+0x68] ;  /* 0x0000680001e27983 */ /* 0x000f220000300800 */
[----:B------:R-:W-:-:S03]  /*e1e0*/  FMUL R0, R227, UR20 ;  /* 0x00000014e3007c20 */ /* 0x000fc60008400000 */
[----:B------:R-:W4:Y:S01]  /*e1f0*/  LDL.LU R227, [R1+0x6c] ;  /* 0x00006c0001e37983 */ /* 0x000f220000300800 */
[C---:B------:R-:W-:Y:S02]  /*e200*/  ISETP.LT.OR P3, PT, R35.reuse, 0xd9, !P0 ;  /* 0x000000d92300780c */ /* 0x040fe40004761670 */
[C---:B------:R-:W-:Y:S02]  /*e210*/  ISETP.LT.OR P5, PT, R35.reuse, 0xe1, !P1 ;  /* 0x000000e12300780c */ /* 0x040fe40004fa1670 */
[C---:B------:R-:W-:Y:S02]  /*e220*/  ISETP.LT.OR P6, PT, R35.reuse, 0xe2, !P1 ;  /* 0x000000e22300780c */ /* 0x040fe40004fc1670 */
[----:B------:R-:W-:-:S07]  /*e230*/  ISETP.LT.OR P4, PT, R35, 0xe2, !P0 ;  /* 0x000000e22300780c */ /* 0x000fce0004781670 */
[----:B------:R-:W-:Y:S01]  /*e240*/  @!P3 STG.E.U8 desc[UR18][R26.64+0xd8], R11 ;  /* 0x0000d80b1a00b986 */ /* 0x000fe2000c101112 */
[----:B------:R-:W-:-:S03]  /*e250*/  ISETP.LT.OR P3, PT, R35, 0xe1, !P0 ;  /* 0x000000e12300780c */ /* 0x000fc60004761670 */
[----:B------:R0:W-:Y:S01]  /*e260*/  @!P5 STG.E.U8 desc[UR18][R24.64+0xe0], R7 ;  /* 0x0000e0071800d986 */ /* 0x0001e2000c101112 */
[----:B------:R-:W-:-:S03]  /*e270*/  ISETP.LT.OR P5, PT, R35, 0xe9, !P1 ;  /* 0x000000e92300780c */ /* 0x000fc60004fa1670 */
[----:B------:R1:W-:Y:S01]  /*e280*/  @!P6 STG.E.U8 desc[UR18][R24.64+0xe1], R9 ;  /* 0x0000e1091800e986 */ /* 0x0003e2000c101112 */
[----:B------:R-:W-:Y:S02]  /*e290*/  ISETP.LT.OR P6, PT, R35, 0xea, !P1 ;  /* 0x000000ea2300780c */ /* 0x000fe40004fc1670 */
[----:B------:R-:W-:Y:S01]  /*e2a0*/  F2FP.SATFINITE.E5M2.F32.PACK_AB_MERGE_C R13, RZ, R4, RZ ;  /* 0x00000004ff0d723e */ /* 0x000fe200048060ff */
[----:B------:R1:W-:Y:S01]  /*e2b0*/  @!P4 STG.E.U8 desc[UR18][R26.64+0xe1], R5 ;  /* 0x0000e1051a00c986 */ /* 0x0003e2000c101112 */
[----:B0-----:R-:W-:-:S03]  /*e2c0*/  F2FP.SATFINITE.E5M2.F32.PACK_AB_MERGE_C R7, RZ, R2, RZ ;  /* 0x00000002ff07723e */ /* 0x001fc600048060ff */
[----:B------:R-:W-:Y:S01]  /*e2d0*/  @!P3 STG.E.U8 desc[UR18][R26.64+0xe0], R13 ;  /* 0x0000e00d1a00b986 */ /* 0x000fe2000c101112 */
[----:B-1----:R-:W-:-:S03]  /*e2e0*/  F2FP.SATFINITE.E5M2.F32.PACK_AB_MERGE_C R9, RZ, R3, RZ ;  /* 0x00000003ff09723e */ /* 0x002fc600048060ff */
[----:B------:R0:W-:Y:S01]  /*e2f0*/  @!P5 STG.E.U8 desc[UR18][R24.64+0xe8], R7 ;  /* 0x0000e8071800d986 */ /* 0x0001e2000c101112 */
[C---:B------:R-:W-:Y:S02]  /*e300*/  ISETP.LT.OR P3, PT, R35.reuse, 0xe9, !P0 ;  /* 0x000000e92300780c */ /* 0x040fe40004761670 */
[C---:B------:R-:W-:Y:S01]  /*e310*/  ISETP.LT.OR P4, PT, R35.reuse, 0xea, !P0 ;  /* 0x000000ea2300780c */ /* 0x040fe20004781670 */
[----:B------:R1:W-:Y:S01]  /*e320*/  @!P6 STG.E.U8 desc[UR18][R24.64+0xe9], R9 ;  /* 0x0000e9091800e986 */ /* 0x0003e2000c101112 */
[----:B------:R-:W-:Y:S01]  /*e330*/  ISETP.LT.OR P5, PT, R35, 0xf1, !P1 ;  /* 0x000000f12300780c */ /* 0x000fe20004fa1670 */
[----:B------:R-:W-:Y:S01]  /*e340*/  FMUL R2, R219, UR20 ;  /* 0x00000014db027c20 */ /* 0x000fe20008400000 */
[----:B------:R-:W-:Y:S02]  /*e350*/  ISETP.LT.OR P6, PT, R35, 0xf2, !P1 ;  /* 0x000000f22300780c */ /* 0x000fe40004fc1670 */
[----:B------:R-:W-:Y:S02]  /*e360*/  F2FP.SATFINITE.E5M2.F32.PACK_AB_MERGE_C R11, RZ, R0, RZ ;  /* 0x00000000ff0b723e */ /* 0x000fe400048060ff */
[----:B------:R-:W-:-:S03]  /*e370*/  F2FP.SATFINITE.E5M2.F32.PACK_AB_MERGE_C R5, RZ, R2, RZ ;  /* 0x00000002ff05723e */ /* 0x000fc600048060ff */
[----:B------:R-:W-:Y:S01]  /*e380*/  @!P3 STG.E.U8 desc[UR18][R26.64+0xe8], R11 ;  /* 0x0000e80b1a00b986 */ /* 0x000fe2000c101112 */
[----:B------:R-:W-:-:S03]  /*e390*/  ISETP.LT.OR P3, PT, R35, 0xf1, !P0 ;  /* 0x000000f12300780c */ /* 0x000fc60004761670 */
[----:B------:R-:W-:Y:S01]  /*e3a0*/  @!P4 STG.E.U8 desc[UR18][R26.64+0xe9], R5 ;  /* 0x0000e9051a00c986 */ /* 0x000fe2000c101112 */
[C---:B------:R-:W-:Y:S02]  /*e3b0*/  ISETP.LT.OR P4, PT, R35.reuse, 0xf9, !P1 ;  /* 0x000000f92300780c */ /* 0x040fe40004f81670 */
[----:B------:R-:W-:Y:S01]  /*e3c0*/  ISETP.LT.OR P1, PT, R35, 0xfa, !P1 ;  /* 0x000000fa2300780c */ /* 0x000fe20004f21670 */
[----:B--2---:R-:W-:Y:S01]  /*e3d0*/  FMUL R0, R221, UR20 ;  /* 0x00000014dd007c20 */ /* 0x004fe20008400000 */
[----:B------:R-:W-:-:S04]  /*e3e0*/  FMUL R3, R220, UR20 ;  /* 0x00000014dc037c20 */ /* 0x000fc80008400000 */
[----:B0-----:R-:W-:Y:S02]  /*e3f0*/  F2FP.SATFINITE.E5M2.F32.PACK_AB_MERGE_C R7, RZ, R0, RZ ;  /* 0x00000000ff07723e */ /* 0x001fe400048060ff */
[----:B-1----:R-:W-:Y:S01]  /*e400*/  F2FP.SATFINITE.E5M2.F32.PACK_AB_MERGE_C R9, RZ, R3, RZ ;  /* 0x00000003ff09723e */ /* 0x002fe200048060ff */
[----:B------:R-:W-:Y:S02]  /*e410*/  FMUL R0, R222, UR20 ;  /* 0x00000014de007c20 */ /* 0x000fe40008400000 */
[----:B------:R0:W-:Y:S01]  /*e420*/  @!P5 STG.E.U8 desc[UR18][R24.64+0xf0], R7 ;  /* 0x0000f0071800d986 */ /* 0x0001e2000c101112 */
[----:B------:R-:W-:-:S03]  /*e430*/  ISETP.LT.OR P5, PT, R35, 0xf2, !P0 ;  /* 0x000000f22300780c */ /* 0x000fc600047a1670 */
[----:B------:R1:W-:Y:S01]  /*e440*/  @!P6 STG.E.U8 desc[UR18][R24.64+0xf1], R9 ;  /* 0x0000f1091800e986 */ /* 0x0003e2000c101112 */
[----:B------:R-:W-:Y:S02]  /*e450*/  ISETP.LT.OR P6, PT, R35, 0xf9, !P0 ;  /* 0x000000f92300780c */ /* 0x000fe400047c1670 */
[----:B------:R-:W-:Y:S01]  /*e460*/  F2FP.SATFINITE.E5M2.F32.PACK_AB_MERGE_C R13, RZ, R0, RZ ;  /* 0x00000000ff0d723e */ /* 0x000fe200048060ff */
[----:B------:R-:W-:Y:S01]  /*e470*/  FMUL R0, R223, UR20 ;  /* 0x00000014df007c20 */ /* 0x000fe20008400000 */
[----:B------:R-:W-:Y:S01]  /*e480*/  ISETP.LT.OR P0, PT, R35, 0xfa, !P0 ;  /* 0x000000fa2300780c */ /* 0x000fe20004701670 */
[----:B------:R-:W-:-:S03]  /*e490*/  FMUL R2, R225, UR20 ;  /* 0x00000014e1027c20 */ /* 0x000fc60008400000 */
[----:B0-----:R-:W-:Y:S02]  /*e4a0*/  F2FP.SATFINITE.E5M2.F32.PACK_AB_MERGE_C R7, RZ, R0, RZ ;  /* 0x00000000ff07723e */ /* 0x001fe400048060ff */
[----:B-1----:R-:W-:Y:S01]  /*e4b0*/  F2FP.SATFINITE.E5M2.F32.PACK_AB_MERGE_C R9, RZ, R2, RZ ;  /* 0x00000002ff09723e */ /* 0x002fe200048060ff */
[----:B---3--:R-:W-:Y:S01]  /*e4c0*/  FMUL R3, R224, UR20 ;  /* 0x00000014e0037c20 */ /* 0x008fe20008400000 */
[----:B----4-:R-:W-:Y:S01]  /*e4d0*/  FMUL R4, R226, UR20 ;  /* 0x00000014e2047c20 */ /* 0x010fe20008400000 */
[----:B------:R-:W-:-:S03]  /*e4e0*/  FMUL R5, R227, UR20 ;  /* 0x00000014e3057c20 */ /* 0x000fc60008400000 */
[----:B------:R-:W-:Y:S02]  /*e4f0*/  F2FP.SATFINITE.E5M2.F32.PACK_AB_MERGE_C R3, RZ, R3, RZ ;  /* 0x00000003ff03723e */ /* 0x000fe400048060ff */
[----:B------:R-:W-:Y:S02]  /*e500*/  F2FP.SATFINITE.E5M2.F32.PACK_AB_MERGE_C R11, RZ, R4, RZ ;  /* 0x00000004ff0b723e */ /* 0x000fe400048060ff */
[----:B------:R-:W-:Y:S01]  /*e510*/  F2FP.SATFINITE.E5M2.F32.PACK_AB_MERGE_C R5, RZ, R5, RZ ;  /* 0x00000005ff05723e */ /* 0x000fe200048060ff */
[----:B------:R0:W-:Y:S04]  /*e520*/  @!P3 STG.E.U8 desc[UR18][R26.64+0xf0], R13 ;  /* 0x0000f00d1a00b986 */ /* 0x0001e8000c101112 */
[----:B------:R0:W-:Y:S04]  /*e530*/  @!P5 STG.E.U8 desc[UR18][R26.64+0xf1], R7 ;  /* 0x0000f1071a00d986 */ /* 0x0001e8000c101112 */
[----:B------:R0:W-:Y:S04]  /*e540*/  @!P4 STG.E.U8 desc[UR18][R24.64+0xf8], R9 ;  /* 0x0000f8091800c986 */ /* 0x0001e8000c101112 */
[----:B------:R0:W-:Y:S04]  /*e550*/  @!P1 STG.E.U8 desc[UR18][R24.64+0xf9], R3 ;  /* 0x0000f90318009986 */ /* 0x0001e8000c101112 */
[----:B------:R0:W-:Y:S04]  /*e560*/  @!P6 STG.E.U8 desc[UR18][R26.64+0xf8], R11 ;  /* 0x0000f80b1a00e986 */ /* 0x0001e8000c101112 */
[----:B------:R0:W-:Y:S02]  /*e570*/  @!P0 STG.E.U8 desc[UR18][R26.64+0xf9], R5 ;  /* 0x0000f9051a008986 */ /* 0x0001e4000c101112 */
.L_x_293:
[----:B------:R-:W-:Y:S05]  /*e580*/  BSYNC B0 ;  /* 0x0000000000007941 */ /* 0x000fea0003800000 */
.L_x_35:
[----:B0----5:R-:W2:Y:S04]  /*e590*/  LDL.LU R3, [R1+0x78] ;  /* 0x0000780001037983 */ /* 0x021ea80000300800 */
[----:B------:R-:W2:Y:S01]  /*e5a0*/  LDL.LU R2, [R1+0x7c] ;  /* 0x00007c0001027983 */ /* 0x000ea20000300800 */
[----:B------:R-:W-:Y:S01]  /*e5b0*/  ULDC UR6, c[0x0][0xc] ;  /* 0x0000030000067ab9 */ /* 0x000fe20000000800 */
[----:B------:R-:W-:Y:S01]  /*e5c0*/  ULDC UR7, c[0x0][0x10] ;  /* 0x0000040000077ab9 */ /* 0x000fe20000000800 */
[----:B------:R-:W2:Y:S01]  /*e5d0*/  LDC R5, c[0x0][0x14] ;  /* 0x00000500ff057b82 */ /* 0x000ea20000000800 */
[----:B------:R-:W-:Y:S01]  /*e5e0*/  UIMAD.WIDE.U32 UR6, UR6, UR7, URZ ;  /* 0x00000007060672a5 */ /* 0x000fe2000f8e003f */
[----:B------:R-:W-:Y:S01]  /*e5f0*/  PRMT R0, RZ, 0x7610, R0 ;  /* 0x00007610ff007816 */ /* 0x000fe20000000000 */
[----:B------:R-:W-:-:S04]  /*e600*/  UMOV UR22, 0xffffffff ;  /* 0xffffffff00167882 */ /* 0x000fc80000000000 */
[----:B--2---:R-:W-:-:S04]  /*e610*/  IMAD.WIDE.U32 R2, R5, UR6, R2 ;  /* 0x0000000605027c25 */ /* 0x004fc8000f8e0002 */
[----:B------:R-:W-:Y:S01]  /*e620*/  IMAD R5, R5, UR7, RZ ;  /* 0x0000000705057c24 */ /* 0x000fe2000f8e02ff */
[----:B------:R-:W-:Y:S01]  /*e630*/  ULDC.64 UR6, c[0x0][0x650] ;  /* 0x0001940000067ab9 */ /* 0x000fe20000000a00 */
[----:B------:R-:W-:Y:S01]  /*e640*/  IMAD.MOV.U32 R19, RZ, RZ, R2 ;  /* 0x000000ffff137224 */ /* 0x000fe200078e0002 */
[----:B------:R-:W-:Y:S01]  /*e650*/  ISETP.GE.U32.AND P0, PT, R2, UR6, PT ;  /* 0x0000000602007c0c */ /* 0x000fe2000bf06070 */
[----:B------:R-:W-:Y:S02]  /*e660*/  IMAD.IADD R22, R3, 0x1, R5 ;  /* 0x0000000103167824 */ /* 0x000fe400078e0205 */
[----:B------:R-:W-:-:S03]  /*e670*/  IMAD.MOV.U32 R2, RZ, RZ, -0x1 ;  /* 0xffffffffff027424 */ /* 0x000fc600078e00ff */
[----:B------:R0:W-:Y:S01]  /*e680*/  STL [R1+0x78], R22 ;  /* 0x0000781601007387 */ /* 0x0001e20000100800 */
[----:B------:R-:W-:-:S03]  /*e690*/  ISETP.GE.U32.AND.EX P0, PT, R22, UR7, PT, P0 ;  /* 0x0000000716007c0c */ /* 0x000fc6000bf06100 */
[----:B------:R0:W-:Y:S04]  /*e6a0*/  STL [R1+0x7c], R19 ;  /* 0x00007c1301007387 */ /* 0x0001e80000100800 */
[----:B------:R0:W-:Y:S06]  /*e6b0*/  STL [R1+0x80], R2 ;  /* 0x0000800201007387 */ /* 0x0001ec0000100800 */
[----:B------:R-:W-:Y:S05]  /*e6c0*/  @P0 BRA `(.L_x_294) ;  /* 0x00000004006c0947 */ /* 0x000fea0003800000 */
[----:B------:R-:W2:Y:S01]  /*e6d0*/  S2R R14, SR_CTAID.X ;  /* 0x00000000000e7919 */ /* 0x000ea20000002500 */
[----:B------:R-:W5:Y:S01]  /*e6e0*/  LDC.64 R8, c[0x0][0x628] ;  /* 0x00018a00ff087b82 */ /* 0x000f620000000a00 */
[----:B------:R-:W-:Y:S01]  /*e6f0*/  ULDC UR6, c[0x0][0x150] ;  /* 0x0000540000067ab9 */ /* 0x000fe20000000800 */
[----:B------:R-:W-:Y:S01]  /*e700*/  IMAD.MOV.U32 R6, RZ, RZ, R19 ;  /* 0x000000ffff067224 */ /* 0x000fe200078e0013 */
[----:B------:R-:W0:Y:S01]  /*e710*/  S2R R16, SR_CTAID.Y ;  /* 0x0000000000107919 */ /* 0x000e220000002600 */
[----:B------:R-:W-:-:S04]  /*e720*/  IMAD.MOV.U32 R7, RZ, RZ, R22 ;  /* 0x000000ffff077224 */ /* 0x000fc800078e0016 */
[----:B------:R-:W0:Y:S08]  /*e730*/  LDC R17, c[0x0][0x144] ;  /* 0x00005100ff117b82 */ /* 0x000e300000000800 */
[----:B------:R-:W0:Y:S08]  /*e740*/  LDC R10, c[0x0][0x630] ;  /* 0x00018c00ff0a7b82 */ /* 0x000e300000000800 */
[----:B------:R-:W0:Y:S01]  /*e750*/  LDC.64 R12, c[0x0][0x620] ;  /* 0x00018800ff0c7b82 */ /* 0x000e220000000a00 */
[----:B-----5:R-:W-:-:S04]  /*e760*/  ISETP.NE.U32.AND P0, PT, R8, RZ, PT ;  /* 0x000000ff0800720c */ /* 0x020fc80003f05070 */
[----:B------:R-:W-:Y:S02]  /*e770*/  ISETP.NE.AND.EX P0, PT, R9, RZ, PT, P0 ;  /* 0x000000ff0900720c */ /* 0x000fe40003f05300 */
[----:B--2---:R-:W-:-:S05]  /*e780*/  I2FP.F32.U32 R0, R14 ;  /* 0x0000000e00007245 */ /* 0x004fca0000201000 */
[----:B------:R-:W-:-:S04]  /*e790*/  FMUL R0, R0, UR6 ;  /* 0x0000000600007c20 */ /* 0x000fc80008400000 */
[----:B------:R2:W0:Y:S02]  /*e7a0*/  F2I.U32.TRUNC.NTZ R15, R0 ;  /* 0x00000000000f7305 */ /* 0x000424000020f000 */
[----:B------:R-:W-:Y:S05]  /*e7b0*/  @!P0 BRA `(.L_x_295) ;  /* 0x0000000000288947 */ /* 0x000fea0003800000 */
[----:B--2---:R-:W2:Y:S02]  /*e7c0*/  LDC R0, c[0x0][0x634] ;  /* 0x00018d00ff007b82 */ /* 0x004ea40000000800 */
[----:B--2---:R-:W-:-:S05]  /*e7d0*/  IADD3 R7, P0, R19, R0, RZ ;  /* 0x0000000013077210 */ /* 0x004fca0007f1e0ff */
[----:B------:R-:W-:-:S04]  /*e7e0*/  IMAD.X R11, RZ, RZ, R22, P0 ;  /* 0x000000ffff0b7224 */ /* 0x000fc800000e0616 */
[----:B0-----:R-:W-:-:S04]  /*e7f0*/  IMAD.WIDE.U32 R2, R11, R8, RZ ;  /* 0x000000080b027225 */ /* 0x001fc800078e00ff */
[----:B------:R-:W-:-:S04]  /*e800*/  IMAD.WIDE.U32 R4, P0, R7, R9, R2 ;  /* 0x0000000907047225 */ /* 0x000fc80007800002 */
[----:B------:R-:W-:-:S04]  /*e810*/  IMAD.WIDE.U32 R2, R7, R8, RZ ;  /* 0x0000000807027225 */ /* 0x000fc800078e00ff */
[----:B------:R-:W-:Y:S01]  /*e820*/  IMAD.X R7, RZ, RZ, RZ, P0 ;  /* 0x000000ffff077224 */ /* 0x000fe200000e06ff */
[----:B------:R-:W-:Y:S01]  /*e830*/  IADD3 RZ, P0, R3, R4, RZ ;  /* 0x0000000403ff7210 */ /* 0x000fe20007f1e0ff */
[----:B------:R-:W-:-:S04]  /*e840*/  IMAD.MOV.U32 R6, RZ, RZ, R5 ;  /* 0x000000ffff067224 */ /* 0x000fc800078e0005 */
[----:B------:R-:W-:-:S08]  /*e850*/  IMAD.WIDE.U32.X R6, R11, R9, R6, P0 ;  /* 0x000000090b067225 */ /* 0x000fd000000e0406 */
.L_x_295:
[-CC-:B0-----:R-:W-:Y:S01]  /*e860*/  SHF.R.U64 R24, R6, R10.reuse, R7.reuse ;  /* 0x0000000a06187219 */ /* 0x181fe20000001207 */
[----:B------:R-:W0:Y:S01]  /*e870*/  LDC.64 R20, c[0x0][0x640] ;  /* 0x00019000ff147b82 */ /* 0x000e220000000a00 */
[----:B--2---:R-:W-:Y:S01]  /*e880*/  SHF.R.U32.HI R0, RZ, R10, R7 ;  /* 0x0000000aff007219 */ /* 0x004fe20000011607 */
[----:B------:R-:W-:Y:S01]  /*e890*/  IMAD.MOV.U32 R2, RZ, RZ, R19 ;  /* 0x000000ffff027224 */ /* 0x000fe200078e0013 */
[----:B------:R-:W-:Y:S01]  /*e8a0*/  IADD3 R5, P0, RZ, -R24, RZ ;  /* 0x80000018ff057210 */ /* 0x000fe20007f1e0ff */
[----:B------:R-:W-:Y:S01]  /*e8b0*/  IMAD.MOV R15, RZ, RZ, -R15 ;  /* 0x000000ffff0f7224 */ /* 0x000fe200078e0a0f */
[----:B------:R-:W-:Y:S01]  /*e8c0*/  ULDC UR6, c[0x0][0x154] ;  /* 0x0000550000067ab9 */ /* 0x000fe20000000800 */
[----:B------:R-:W-:Y:S02]  /*e8d0*/  IMAD.MOV.U32 R7, RZ, RZ, 0x1 ;  /* 0x00000001ff077424 */ /* 0x000fe400078e00ff */
[----:B------:R-:W2:Y:S01]  /*e8e0*/  LDC R4, c[0x0][0x618] ;  /* 0x00018600ff047b82 */ /* 0x000ea20000000800 */
[----:B------:R-:W-:-:S02]  /*e8f0*/  IMAD.X R3, RZ, RZ, ~R0, P0 ;  /* 0x000000ffff037224 */ /* 0x000fc400000e0e00 */
[----:B------:R-:W-:Y:S02]  /*e900*/  IMAD R15, R17, R15, R14 ;  /* 0x0000000f110f7224 */ /* 0x000fe400078e020e */
[-C--:B------:R-:W-:Y:S02]  /*e910*/  IMAD R0, R3, R12.reuse, RZ ;  /* 0x0000000c03007224 */ /* 0x080fe400078e02ff */
[----:B------:R-:W-:Y:S01]  /*e920*/  IMAD.MOV.U32 R3, RZ, RZ, R22 ;  /* 0x000000ffff037224 */ /* 0x000fe200078e0016 */
[----:B------:R-:W5:Y:S01]  /*e930*/  LDC R6, c[0x0][0x608] ;  /* 0x00018200ff067b82 */ /* 0x000f620000000800 */
[----:B------:R-:W-:-:S04]  /*e940*/  IMAD.WIDE.U32 R2, R5, R12, R2 ;  /* 0x0000000c05027225 */ /* 0x000fc800078e0002 */
[----:B------:R-:W-:-:S03]  /*e950*/  IMAD R5, R5, R13, R0 ;  /* 0x0000000d05057224 */ /* 0x000fc600078e0200 */
[----:B------:R-:W1:Y:S01]  /*e960*/  LDC R18, c[0x0][0x658] ;  /* 0x00019600ff127b82 */ /* 0x000e620000000800 */
[----:B------:R-:W-:Y:S01]  /*e970*/  I2FP.F32.U32 R0, R16 ;  /* 0x0000001000007245 */ /* 0x000fe20000201000 */
[----:B------:R-:W-:Y:S01]  /*e980*/  IMAD.IADD R3, R3, 0x1, R5 ;  /* 0x0000000103037824 */ /* 0x000fe200078e0205 */
[----:B0-----:R-:W-:Y:S01]  /*e990*/  ISETP.NE.U32.AND P0, PT, R20, RZ, PT ;  /* 0x000000ff1400720c */ /* 0x001fe20003f05070 */
[----:B------:R-:W-:Y:S02]  /*e9a0*/  IMAD.MOV.U32 R5, RZ, RZ, -0x1 ;  /* 0xffffffffff057424 */ /* 0x000fe400078e00ff */
[----:B------:R-:W-:Y:S02]  /*e9b0*/  FMUL R0, R0, UR6 ;  /* 0x0000000600007c20 */ /* 0x000fe40008400000 */
[----:B------:R-:W0:Y:S01]  /*e9c0*/  LDC R13, c[0x0][0x148] ;  /* 0x00005200ff0d7b82 */ /* 0x000e220000000800 */
[----:B--2---:R-:W-:Y:S01]  /*e9d0*/  SHF.R.U64 R10, R2, R4, R3 ;  /* 0x00000004020a7219 */ /* 0x004fe20000001203 */
[----:B------:R2:W0:Y:S01]  /*e9e0*/  F2I.U32.TRUNC.NTZ R12, R0 ;  /* 0x00000000000c7305 */ /* 0x000422000020f000 */
[----:B------:R-:W-:-:S02]  /*e9f0*/  ISETP.NE.AND.EX P0, PT, R21, RZ, PT, P0 ;  /* 0x000000ff1500720c */ /* 0x000fc40003f05300 */
[----:B------:R-:W-:-:S03]  /*ea00*/  SHF.R.U32.HI R3, RZ, R4, R3 ;  /* 0x00000004ff037219 */ /* 0x000fc60000011603 */
[----:B------:R-:W0:Y:S01]  /*ea10*/  LDC R14, c[0x0][0x600] ;  /* 0x00018000ff0e7b82 */ /* 0x000e220000000800 */
[-CC-:B-----5:R-:W-:Y:S02]  /*ea20*/  SHF.R.U64 R8, R10, R6.reuse, R3.reuse ;  /* 0x000000060a087219 */ /* 0x1a0fe40000001203 */
[----:B------:R-:W-:-:S05]  /*ea30*/  SHF.R.U32.HI R3, RZ, R6, R3 ;  /* 0x00000006ff037219 */ /* 0x000fca0000011603 */
[----:B------:R-:W0:Y:S01]  /*ea40*/  LDC R19, c[0x0][0x648] ;  /* 0x00019200ff137b82 */ /* 0x000e220000000800 */
[-CC-:B-1----:R-:W-:Y:S02]  /*ea50*/  SHF.R.U64 R11, R8, R18.reuse, R3.reuse ;  /* 0x00000012080b7219 */ /* 0x182fe40000001203 */
[-C--:B------:R-:W-:Y:S02]  /*ea60*/  SHF.L.U32 R5, R5, R18.reuse, RZ ;  /* 0x0000001205057219 */ /* 0x080fe400000006ff */
[-C--:B------:R-:W-:Y:S01]  /*ea70*/  SHF.R.U32.HI R3, RZ, R18.reuse, R3 ;  /* 0x00000012ff037219 */ /* 0x080fe20000011603 */
[----:B------:R-:W-:Y:S01]  /*ea80*/  IMAD.MOV.U32 R2, RZ, RZ, R11 ;  /* 0x000000ffff027224 */ /* 0x000fe200078e000b */
[----:B------:R-:W-:Y:S01]  /*ea90*/  SHF.L.U32 R34, R7, R18, RZ ;  /* 0x0000001207227219 */ /* 0x000fe200000006ff */
[----:B------:R-:W1:Y:S01]  /*eaa0*/  LDC R22, c[0x0][0x638] ;  /* 0x00018e00ff167b82 */ /* 0x000e620000000800 */
[----:B------:R-:W-:-:S07]  /*eab0*/  LOP3.LUT R17, RZ, R5, RZ, 0x33, !PT ;  /* 0x00000005ff117212 */ /* 0x000fce00078e33ff */
[----:B------:R-:W0:Y:S01]  /*eac0*/  LDC R23, c[0x0][0x610] ;  /* 0x00018400ff177b82 */ /* 0x000e220000000800 */
[----:B--2---:R-:W-:Y:S05]  /*ead0*/  @!P0 BRA `(.L_x_296) ;  /* 0x0000000000288947 */ /* 0x004fea0003800000 */
[----:B------:R-:W2:Y:S02]  /*eae0*/  LDC R0, c[0x0][0x64c] ;  /* 0x00019300ff007b82 */ /* 0x000ea40000000800 */
[----:B--2---:R-:W-:-:S05]  /*eaf0*/  IADD3 R7, P0, R11, R0, RZ ;  /* 0x000000000b077210 */ /* 0x004fca0007f1e0ff */
        /* <DEDUP_REMOVED lines=8> */
.L_x_296:
[----:B0-----:R-:W-:Y:S01]  /*eb80*/  SHF.R.U64 R0, R2, R19, R3 ;  /* 0x0000001302007219 */ /* 0x001fe20000001203 */
[----:B------:R-:W-:Y:S01]  /*eb90*/  VIADD R3, R14, 0xffffffff ;  /* 0xffffffff0e037836 */ /* 0x000fe20000000000 */
[----:B------:R-:W-:Y:S01]  /*eba0*/  LOP3.LUT R5, R8, R17, RZ, 0xc0, !PT ;  /* 0x0000001108057212 */ /* 0x000fe200078ec0ff */
[----:B------:R-:W-:Y:S01]  /*ebb0*/  IMAD.MOV R12, RZ, RZ, -R12 ;  /* 0x000000ffff0c7224 */ /* 0x000fe200078e0a0c */
[----:B------:R-:W-:Y:S01]  /*ebc0*/  R2UR UR22, R24 ;  /* 0x00000000181672ca */ /* 0x000fe200000e0000 */
[----:B------:R-:W-:Y:S01]  /*ebd0*/  IMAD.MOV R2, RZ, RZ, -R0 ;  /* 0x000000ffff027224 */ /* 0x000fe200078e0a00 */
[----:B------:R-:W-:Y:S01]  /*ebe0*/  LOP3.LUT R3, R10, R3, RZ, 0xc0, !PT ;  /* 0x000000030a037212 */ /* 0x000fe200078ec0ff */
[----:B------:R-:W-:Y:S02]  /*ebf0*/  IMAD R34, R34, R0, R5 ;  /* 0x0000000022227224 */ /* 0x000fe400078e0205 */
[----:B------:R-:W-:Y:S02]  /*ec00*/  @P2 IMAD R15, R13, R12, R16 ;  /* 0x0000000c0d0f2224 */ /* 0x000fe400078e0210 */
[----:B-1----:R-:W-:-:S02]  /*ec10*/  IMAD R0, R2, R22, R11 ;  /* 0x0000001602007224 */ /* 0x002fc400078e020b */
[----:B------:R-:W-:Y:S02]  /*ec20*/  IMAD R34, R34, R23, R15 ;  /* 0x0000001722227224 */ /* 0x000fe400078e020f */
[----:B------:R-:W-:Y:S02]  /*ec30*/  IMAD R3, R0, R14, R3 ;  /* 0x0000000e00037224 */ /* 0x000fe400078e0203 */
[----:B------:R-:W-:-:S03]  /*ec40*/  IMAD.MOV.U32 R0, RZ, RZ, 0x1 ;  /* 0x00000001ff007424 */ /* 0x000fc600078e00ff */
[----:B------:R-:W-:Y:S02]  /*ec50*/  SEL R2, R3, R34, !P2 ;  /* 0x0000002203027207 */ /* 0x000fe40005000000 */
[----:B------:R-:W-:-:S03]  /*ec60*/  SEL R34, R34, R3, !P2 ;  /* 0x0000000322227207 */ /* 0x000fc60005000000 */
[----:B------:R2:W-:Y:S04]  /*ec70*/  STL [R1+0x80], R2 ;  /* 0x0000800201007387 */ /* 0x0005e80000100800 */
.L_x_294:
[----:B------:R-:W-:Y:S01]  /*ec80*/  UIADD3 UR5, UR12, UR5, URZ ;  /* 0x000000050c057290 */ /* 0x000fe2000fffe03f */
[----:B------:R0:W-:Y:S01]  /*ec90*/  STL [R1+0x84], R34 ;  /* 0x0000842201007387 */ /* 0x0001e20000100800 */
[----:B------:R-:W-:Y:S02]  /*eca0*/  LOP3.LUT P0, RZ, R0, 0xff, RZ, 0xc0, !PT ;  /* 0x000000ff00ff7812 */ /* 0x000fe4000780c0ff */
[----:B------:R-:W-:Y:S02]  /*ecb0*/  USHF.R.U32.HI UR6, URZ, 0x2, UR5 ;  /* 0x000000023f067899 */ /* 0x000fe40008011605 */
[----:B------:R-:W-:Y:S02]  /*ecc0*/  UISETP.GT.U32.AND UP0, UPT, UR5, 0x3, UPT ;  /* 0x000000030500788c */ /* 0x000fe4000bf04070 */
[----:B------:R-:W-:Y:S02]  /*ecd0*/  ULOP3.LUT UR6, UR6, 0x1, URZ, 0xc0, !UPT ;  /* 0x0000000106067892 */ /* 0x000fe4000f8ec03f */
[----:B------:R-:W-:-:S02]  /*ece0*/  UISETP.LT.U32.AND UP0, UPT, UR12, 0x4, UP0 ;  /* 0x000000040c00788c */ /* 0x000fc40008701070 */
[----:B------:R-:W-:Y:S02]  /*ecf0*/  UISETP.NE.U32.AND UP1, UPT, UR6, 0x1, UPT ;  /* 0x000000010600788c */ /* 0x000fe4000bf25070 */
[----:B------:R-:W-:Y:S02]  /*ed00*/  USEL UR7, URZ, 0x1, !UP0 ;  /* 0x000000013f077887 */ /* 0x000fe4000c000000 */
[----:B------:R-:W-:Y:S02]  /*ed10*/  UISETP.GT.U32.AND UP1, UPT, UR12, 0x3, !UP1 ;  /* 0x000000030c00788c */ /* 0x000fe4000cf24070 */
[----:B------:R-:W-:Y:S02]  /*ed20*/  ULOP3.LUT UR5, UR5, 0x3, URZ, 0xc0, !UPT ;  /* 0x0000000305057892 */ /* 0x000fe4000f8ec03f */
[----:B------:R-:W-:-:S04]  /*ed30*/  USEL UR6, URZ, 0x1, !UP1 ;  /* 0x000000013f067887 */ /* 0x000fc8000c800000 */
[----:B------:R-:W-:Y:S01]  /*ed40*/  ULOP3.LUT UR4, UR6, UR4, UR7, 0x96, !UPT ;  /* 0x0000000406047292 */ /* 0x000fe2000f8e9607 */
[----:B0-----:R-:W-:Y:S11]  /*ed50*/  @P0 BRA `(.L_x_297) ;  /* 0xffffff2400640947 */ /* 0x001ff6000383ffff */
[----:B------:R-:W-:Y:S05]  /*ed60*/  EXIT ;  /* 0x000000000000794d */ /* 0x000fea0003800000 */
.L_x_7:
[----:B------:R-:W2:Y:S01]  /*ed70*/  LDL R22, [R1+0x7c] ;  /* 0x00007c0001167983 */ /* 0x000ea20000100800 */
[----:B------:R-:W-:-:S03]  /*ed80*/  ULDC.64 UR4, c[0x0][0x650] ;  /* 0x0001940000047ab9 */ /* 0x000fc60000000a00 */
[----:B0-----:R-:W3:Y:S01]  /*ed90*/  LDL R23, [R1+0x78] ;  /* 0x0000780001177983 */ /* 0x001ee20000100800 */
[----:B------:R-:W-:Y:S01]  /*eda0*/  PRMT R4, RZ, 0x7610, R4 ;  /* 0x00007610ff047816 */ /* 0x000fe20000000004 */
[----:B------:R-:W-:Y:S02]  /*edb0*/  IMAD.MOV.U32 R5, RZ, RZ, -0x1 ;  /* 0xffffffffff057424 */ /* 0x000fe400078e00ff */
[----:B------:R-:W-:Y:S02]  /*edc0*/  IMAD.MOV.U32 R7, RZ, RZ, -0x1 ;  /* 0xffffffffff077424 */ /* 0x000fe400078e00ff */
[----:B------:R-:W-:Y:S01]  /*edd0*/  IMAD.MOV.U32 R6, RZ, RZ, -0x1 ;  /* 0xffffffffff067424 */ /* 0x000fe200078e00ff */
[----:B--2---:R-:W-:-:S04]  /*ede0*/  ISETP.GE.U32.AND P0, PT, R22, UR4, PT ;  /* 0x0000000416007c0c */ /* 0x004fc8000bf06070 */
[----:B---3--:R-:W-:-:S13]  /*edf0*/  ISETP.GE.U32.AND.EX P0, PT, R23, UR5, PT, P0 ;  /* 0x0000000517007c0c */ /* 0x008fda000bf06100 */
[----:B------:R-:W-:Y:S05]  /*ee00*/  @P0 BRA `(.L_x_298) ;  /* 0x00000004002c0947 */ /* 0x000fea0003800000 */
[----:B------:R-:W0:Y:S01]  /*ee10*/  LDC.64 R14, c[0x0][0x628] ;  /* 0x00018a00ff0e7b82 */ /* 0x000e220000000a00 */
[----:B------:R-:W-:Y:S02]  /*ee20*/  IMAD.MOV.U32 R8, RZ, RZ, R22 ;  /* 0x000000ffff087224 */ /* 0x000fe400078e0016 */
[----:B------:R-:W-:-:S05]  /*ee30*/  IMAD.MOV.U32 R9, RZ, RZ, R23 ;  /* 0x000000ffff097224 */ /* 0x000fca00078e0017 */
[----:B------:R-:W1:Y:S08]  /*ee40*/  LDC R10, c[0x0][0x630] ;  /* 0x00018c00ff0a7b82 */ /* 0x000e700000000800 */
[----:B------:R-:W2:Y:S01]  /*ee50*/  LDC.64 R16, c[0x0][0x620] ;  /* 0x00018800ff107b82 */ /* 0x000ea20000000a00 */
[----:B0-----:R-:W-:-:S04]  /*ee60*/  ISETP.NE.U32.AND P0, PT, R14, RZ, PT ;  /* 0x000000ff0e00720c */ /* 0x001fc80003f05070 */
[----:B------:R-:W-:-:S13]  /*ee70*/  ISETP.NE.AND.EX P0, PT, R15, RZ, PT, P0 ;  /* 0x000000ff0f00720c */ /* 0x000fda0003f05300 */
[----:B-12---:R-:W-:Y:S05]  /*ee80*/  @!P0 BRA `(.L_x_299) ;  /* 0x0000000000288947 */ /* 0x006fea0003800000 */
[----:B------:R-:W0:Y:S02]  /*ee90*/  LDC R4, c[0x0][0x634] ;  /* 0x00018d00ff047b82 */ /* 0x000e240000000800 */
[----:B0-----:R-:W-:-:S05]  /*eea0*/  IADD3 R9, P0, R22, R4, RZ ;  /* 0x0000000416097210 */ /* 0x001fca0007f1e0ff */
        /* <DEDUP_REMOVED lines=8> */
.L_x_299:
[----:B------:R-:W0:Y:S01]  /*ef30*/  LDC.64 R20, c[0x0][0x640] ;  /* 0x00019000ff147b82 */ /* 0x000e220000000a00 */
[-CC-:B------:R-:W-:Y:S02]  /*ef40*/  SHF.R.U64 R14, R8, R10.reuse, R9.reuse ;  /* 0x0000000a080e7219 */ /* 0x180fe40000001209 */
[----:B------:R-:W-:Y:S02]  /*ef50*/  SHF.R.U32.HI R4, RZ, R10, R9 ;  /* 0x0000000aff047219 */ /* 0x000fe40000011609 */
[----:B------:R-:W-:-:S03]  /*ef60*/  IADD3 R7, P0, RZ, -R14, RZ ;  /* 0x8000000eff077210 */ /* 0x000fc60007f1e0ff */
[----:B------:R-:W1:Y:S02]  /*ef70*/  LDC R8, c[0x0][0x618] ;  /* 0x00018600ff087b82 */ /* 0x000e640000000800 */
[----:B------:R-:W-:Y:S02]  /*ef80*/  IMAD.X R5, RZ, RZ, ~R4, P0 ;  /* 0x000000ffff057224 */ /* 0x000fe400000e0e04 */
[----:B------:R-:W-:Y:S02]  /*ef90*/  IMAD.MOV.U32 R4, RZ, RZ, R22 ;  /* 0x000000ffff047224 */ /* 0x000fe400078e0016 */
[-C--:B------:R-:W-:Y:S02]  /*efa0*/  IMAD R6, R5, R16.reuse, RZ ;  /* 0x0000001005067224 */ /* 0x080fe400078e02ff */
[----:B------:R-:W2:Y:S01]  /*efb0*/  LDC R18, c[0x0][0x608] ;  /* 0x00018200ff127b82 */ /* 0x000ea20000000800 */
[----:B------:R-:W-:Y:S02]  /*efc0*/  IMAD.MOV.U32 R5, RZ, RZ, R23 ;  /* 0x000000ffff057224 */ /* 0x000fe400078e0017 */
[----:B------:R-:W-:-:S05]  /*efd0*/  IMAD.WIDE.U32 R4, R7, R16, R4 ;  /* 0x0000001007047225 */ /* 0x000fca00078e0004 */
[----:B------:R-:W3:Y:S01]  /*efe0*/  LDC R19, c[0x0][0x658] ;  /* 0x00019600ff137b82 */ /* 0x000ee20000000800 */
[----:B------:R-:W-:Y:S01]  /*eff0*/  IMAD R7, R7, R17, R6 ;  /* 0x0000001107077224 */ /* 0x000fe200078e0206 */
[----:B0-----:R-:W-:Y:S01]  /*f000*/  ISETP.NE.U32.AND P0, PT, R20, RZ, PT ;  /* 0x000000ff1400720c */ /* 0x001fe20003f05070 */
[----:B------:R-:W-:Y:S02]  /*f010*/  IMAD.MOV.U32 R6, RZ, RZ, -0x1 ;  /* 0xffffffffff067424 */ /* 0x000fe400078e00ff */
[----:B------:R-:W-:Y:S01]  /*f020*/  IMAD.IADD R5, R5, 0x1, R7 ;  /* 0x0000000105057824 */ /* 0x000fe200078e0207 */
[----:B------:R-:W-:Y:S02]  /*f030*/  ISETP.NE.AND.EX P0, PT, R21, RZ, PT, P0 ;  /* 0x000000ff1500720c */ /* 0x000fe40003f05300 */
[----:B------:R-:W0:Y:S02]  /*f040*/  LDC R17, c[0x0][0x600] ;  /* 0x00018000ff117b82 */ /* 0x000e240000000800 */
[----:B-1----:R-:W-:-:S02]  /*f050*/  SHF.R.U64 R10, R4, R8, R5 ;  /* 0x00000008040a7219 */ /* 0x002fc40000001205 */
[----:B------:R-:W-:-:S04]  /*f060*/  SHF.R.U32.HI R5, RZ, R8, R5 ;  /* 0x00000008ff057219 */ /* 0x000fc80000011605 */
[----:B------:R-:W1:Y:S01]  /*f070*/  LDC R22, c[0x0][0x648] ;  /* 0x00019200ff167b82 */ /* 0x000e620000000800 */
[-CC-:B--2---:R-:W-:Y:S02]  /*f080*/  SHF.R.U64 R15, R10, R18.reuse, R5.reuse ;  /* 0x000000120a0f7219 */ /* 0x184fe40000001205 */
[----:B------:R-:W-:Y:S01]  /*f090*/  SHF.R.U32.HI R4, RZ, R18, R5 ;  /* 0x00000012ff047219 */ /* 0x000fe20000011605 */
[----:B------:R-:W-:-:S04]  /*f0a0*/  IMAD.MOV.U32 R18, RZ, RZ, 0x1 ;  /* 0x00000001ff127424 */ /* 0x000fc800078e00ff */
[----:B------:R-:W2:Y:S01]  /*f0b0*/  LDC R23, c[0x0][0x638] ;  /* 0x00018e00ff177b82 */ /* 0x000ea20000000800 */
[-CC-:B---3--:R-:W-:Y:S02]  /*f0c0*/  SHF.R.U64 R16, R15, R19.reuse, R4.reuse ;  /* 0x000000130f107219 */ /* 0x188fe40000001204 */
[-C--:B------:R-:W-:Y:S02]  /*f0d0*/  SHF.L.U32 R6, R6, R19.reuse, RZ ;  /* 0x0000001306067219 */ /* 0x080fe400000006ff */
[----:B------:R-:W-:Y:S01]  /*f0e0*/  SHF.R.U32.HI R5, RZ, R19, R4 ;  /* 0x00000013ff057219 */ /* 0x000fe20000011604 */
[----:B------:R-:W-:Y:S01]  /*f0f0*/  IMAD.MOV.U32 R4, RZ, RZ, R16 ;  /* 0x000000ffff047224 */ /* 0x000fe200078e0010 */
[----:B------:R-:W-:Y:S01]  /*f100*/  LOP3.LUT R24, RZ, R6, RZ, 0x33, !PT ;  /* 0x00000006ff187212 */ /* 0x000fe200078e33ff */
[----:B------:R-:W3:Y:S01]  /*f110*/  LDC R25, c[0x0][0x610] ;  /* 0x00018400ff197b82 */ /* 0x000ee20000000800 */
[----:B------:R-:W-:Y:S05]  /*f120*/  @!P0 BRA `(.L_x_300) ;  /* 0x0000000000288947 */ /* 0x000fea0003800000 */
        /* <DEDUP_REMOVED lines=10> */
.L_x_300:
[----:B-1----:R-:W-:Y:S01]  /*f1d0*/  SHF.R.U64 R4, R4, R22, R5 ;  /* 0x0000001604047219 */ /* 0x002fe20000001205 */
[----:B0-----:R-:W-:Y:S01]  /*f1e0*/  VIADD R7, R17, 0xffffffff ;  /* 0xffffffff11077836 */ /* 0x001fe20000000000 */
[----:B------:R-:W-:Y:S01]  /*f1f0*/  SHF.L.U32 R18, R18, R19, RZ ;  /* 0x0000001312127219 */ /* 0x000fe200000006ff */
[----:B------:R-:W-:Y:S01]  /*f200*/  @P2 IMAD R0, R11, R12, R2 ;  /* 0x0000000c0b002224 */ /* 0x000fe200078e0202 */
[----:B------:R-:W-:Y:S01]  /*f210*/  LOP3.LUT R3, R15, R24, RZ, 0xc0, !PT ;  /* 0x000000180f037212 */ /* 0x000fe200078ec0ff */
[----:B------:R-:W-:Y:S01]  /*f220*/  IMAD.MOV R5, RZ, RZ, -R4 ;  /* 0x000000ffff057224 */ /* 0x000fe200078e0a04 */
[----:B------:R-:W-:Y:S01]  /*f230*/  LOP3.LUT R7, R10, R7, RZ, 0xc0, !PT ;  /* 0x000000070a077212 */ /* 0x000fe200078ec0ff */
[----:B------:R-:W-:Y:S02]  /*f240*/  IMAD.MOV.U32 R6, RZ, RZ, R14 ;  /* 0x000000ffff067224 */ /* 0x000fe400078e000e */
[----:B------:R-:W-:Y:S02]  /*f250*/  IMAD R3, R18, R4, R3 ;  /* 0x0000000412037224 */ /* 0x000fe400078e0203 */
[----:B--2---:R-:W-:-:S02]  /*f260*/  IMAD R2, R5, R23, R16 ;  /* 0x0000001705027224 */ /* 0x004fc400078e0210 */
[----:B---3--:R-:W-:Y:S02]  /*f270*/  IMAD R0, R3, R25, R0 ;  /* 0x0000001903007224 */ /* 0x008fe400078e0200 */
[----:B------:R-:W-:Y:S02]  /*f280*/  IMAD R5, R2, R17, R7 ;  /* 0x0000001102057224 */ /* 0x000fe400078e0207 */
[----:B------:R-:W-:-:S03]  /*f290*/  IMAD.MOV.U32 R4, RZ, RZ, 0x1 ;  /* 0x00000001ff047424 */ /* 0x000fc600078e00ff */
[----:B------:R-:W-:Y:S02]  /*f2a0*/  SEL R7, R5, R0, !P2 ;  /* 0x0000000005077207 */ /* 0x000fe40005000000 */
[----:B------:R-:W-:-:S07]  /*f2b0*/  SEL R5, R0, R5, !P2 ;  /* 0x0000000500057207 */ /* 0x000fce0005000000 */
.L_x_298:
[----:B------:R-:W-:-:S08]  /*f2c0*/  NOP ;  /* 0x0000000000007918 */ /* 0x000fd00000000000 */
[----:B------:R-:W0:-:S00]  /*f2d0*/  USETMAXREG.DEALLOC.CTAPOOL 0x28 ;  /* 0x00000028000079c8 */ /* 0x000e0000080e0500 */
[----:B------:R-:W-:-:S13]  /*f2e0*/  ISETP.NE.AND P0, PT, RZ, UR8, PT ;  /* 0x00000008ff007c0c */ /* 0x000fda000bf05270 */
[----:B------:R-:W-:Y:S05]  /*f2f0*/  @P0 EXIT ;  /* 0x000000000000094d */ /* 0x000fea0003800000 */
[----:B0-----:R-:W-:Y:S01]  /*f300*/  LOP3.LUT P0, RZ, R4, 0xff, RZ, 0xc0, !PT ;  /* 0x000000ff04ff7812 */ /* 0x001fe2000780c0ff */
[----:B------:R-:W-:Y:S02]  /*f310*/  IMAD.MOV.U32 R0, RZ, RZ, 0x1 ;  /* 0x00000001ff007424 */ /* 0x000fe400078e00ff */
[----:B------:R-:W-:-:S10]  /*f320*/  IMAD.MOV.U32 R8, RZ, RZ, RZ ;  /* 0x000000ffff087224 */ /* 0x000fd400078e00ff */
[----:B------:R-:W-:Y:S05]  /*f330*/  @!P0 BRA `(.L_x_301) ;  /* 0x0000000c00a08947 */ /* 0x000fea0003800000 */
[----:B------:R-:W0:Y:S01]  /*f340*/  S2UR UR8, SR_CgaCtaId ;  /* 0x00000000000879c3 */ /* 0x000e220000008800 */
[----:B------:R-:W-:Y:S01]  /*f350*/  ULDC UR4, c[0x0][0x28c] ;  /* 0x0000a30000047ab9 */ /* 0x000fe20000000800 */
[----:B------:R-:W-:Y:S01]  /*f360*/  ULDC UR5, c[0x0][0x600] ;  /* 0x0001800000057ab9 */ /* 0x000fe20000000800 */
[----:B------:R-:W-:Y:S01]  /*f370*/  UIADD3 UR14, UR4, 0x7f, URZ ;  /* 0x0000007f040e7890 */ /* 0x000fe2000fffe03f */
[----:B------:R-:W-:Y:S01]  /*f380*/  BSSY B0, `(.L_x_301) ;  /* 0x00000e3000007945 */ /* 0x000fe20003800000 */
[----:B------:R-:W-:Y:S01]  /*f390*/  ULDC UR11, c[0x0][0x658] ;  /* 0x00019600000b7ab9 */ /* 0x000fe20000000800 */
[----:B------:R-:W-:Y:S01]  /*f3a0*/  UMOV UR12, 0xffffffff ;  /* 0xffffffff000c7882 */ /* 0x000fe20000000000 */
[----:B------:R-:W-:Y:S01]  /*f3b0*/  UMOV UR16, 0x1 ;  /* 0x0000000100107882 */ /* 0x000fe20000000000 */
[----:B------:R-:W-:Y:S01]  /*f3c0*/  USHF.R.S32.HI UR15, URZ, 0x1f, UR14 ;  /* 0x0000001f3f0f7899 */ /* 0x000fe2000801140e */
[----:B------:R-:W-:Y:S01]  /*f3d0*/  IMAD.MOV.U32 R9, RZ, RZ, 0x1 ;  /* 0x00000001ff097424 */ /* 0x000fe200078e00ff */
[----:B------:R-:W-:Y:S01]  /*f3e0*/  ULDC UR9, c[0x0][0xc] ;  /* 0x0000030000097ab9 */ /* 0x000fe20000000800 */
[----:B------:R-:W-:Y:S01]  /*f3f0*/  UIADD3 UR4, UR5, -0x1, URZ ;  /* 0xffffffff05047890 */ /* 0x000fe2000fffe03f */
[----:B------:R-:W-:Y:S01]  /*f400*/  IMAD.MOV.U32 R0, RZ, RZ, 0x1 ;  /* 0x00000001ff007424 */ /* 0x000fe200078e00ff */
[----:B------:R-:W-:Y:S01]  /*f410*/  USHF.L.U32 UR18, UR12, UR11, URZ ;  /* 0x0000000b0c127299 */ /* 0x000fe2000800063f */
[----:B------:R-:W-:Y:S01]  /*f420*/  IMAD.MOV.U32 R8, RZ, RZ, RZ ;  /* 0x000000ffff087224 */ /* 0x000fe200078e00ff */
[----:B------:R-:W-:Y:S01]  /*f430*/  USHF.L.U32 UR5, UR16, UR11, URZ ;  /* 0x0000000b10057299 */ /* 0x000fe2000800063f */
[----:B------:R-:W-:Y:S01]  /*f440*/  ULDC UR12, c[0x0][0x10] ;  /* 0x00000400000c7ab9 */ /* 0x000fe20000000800 */
[----:B------:R-:W-:Y:S01]  /*f450*/  ULEA.HI UR15, UR15, UR14, URZ, 0x7 ;  /* 0x0000000e0f0f7291 */ /* 0x000fe2000f8f383f */
[----:B------:R-:W-:Y:S01]  /*f460*/  UMOV UR22, 0x5 ;  /* 0x0000000500167882 */ /* 0x000fe20000000000 */
[----:B------:R-:W-:-:S02]  /*f470*/  ULOP3.LUT UR29, UR13, 0x2, URZ, 0xfc, !UPT ;  /* 0x000000020d1d7892 */ /* 0x000fc4000f8efc3f */
[----:B------:R-:W-:Y:S02]  /*f480*/  USHF.R.S32.HI UR19, URZ, 0x7, UR15 ;  /* 0x000000073f137899 */ /* 0x000fe4000801140f */
[----:B0-----:R-:W-:Y:S02]  /*f490*/  ULOP3.LUT UR10, UR8, 0x1, URZ, 0xc0, !UPT ;  /* 0x00000001080a7892 */ /* 0x001fe4000f8ec03f */
[----:B------:R-:W-:Y:S02]  /*f4a0*/  USHF.R.U32.HI UR30, URZ, 0x1, UR8 ;  /* 0x000000013f1e7899 */ /* 0x000fe40008011608 */
[----:B------:R-:W-:Y:S02]  /*f4b0*/  USHF.L.U32 UR6, UR8, 0x7, URZ ;  /* 0x0000000708067899 */ /* 0x000fe4000800063f */
[----:B------:R-:W-:Y:S02]  /*f4c0*/  USHF.L.U32 UR7, UR8, 0xe, URZ ;  /* 0x0000000e08077899 */ /* 0x000fe4000800063f */
[----:B------:R-:W-:-:S02]  /*f4d0*/  ULOP3.LUT UR8, UR8, 0xfffffffe, URZ, 0xc0, !UPT ;  /* 0xfffffffe08087892 */ /* 0x000fc4000f8ec03f */
[----:B------:R-:W-:Y:S02]  /*f4e0*/  UISETP.GT.U32.AND UP0, UPT, UR10, 0xffff, UPT ;  /* 0x0000ffff0a00788c */ /* 0x000fe4000bf04070 */
[----:B------:R-:W-:Y:S02]  /*f4f0*/  USHF.L.U32 UR20, UR16, UR8, URZ ;  /* 0x0000000810147299 */ /* 0x000fe4000800063f */
[----:B------:R-:W-:Y:S02]  /*f500*/  ULOP3.LUT UR11, UR8, 0x1, URZ, 0xfc, !UPT ;  /* 0x00000001080b7892 */ /* 0x000fe4000f8efc3f */
[----:B------:R-:W-:Y:S02]  /*f510*/  UIMAD.WIDE.U32 UR8, UR9, UR12, URZ ;  /* 0x0000000c090872a5 */ /* 0x000fe4000f8e003f */
[----:B------:R-:W-:Y:S01]  /*f520*/  USEL UR10, UR10, 0xffff, !UP0 ;  /* 0x0000ffff0a0a7887 */ /* 0x000fe2000c000000 */
[----:B------:R-:W-:Y:S01]  /*f530*/  ULDC UR12, c[0x0][0x14] ;  /* 0x00000500000c7ab9 */ /* 0x000fe20000000800 */
[----:B------:R-:W-:-:S02]  /*f540*/  USHF.L.U32 UR11, UR16, UR11, URZ ;  /* 0x0000000b100b7299 */ /* 0x000fc4000800063f */
[----:B------:R-:W-:Y:S02]  /*f550*/  UIMAD.WIDE.U32 UR24, UR8, UR12, URZ ;  /* 0x0000000c081872a5 */ /* 0x000fe4000f8e003f */
[----:B------:R-:W-:Y:S02]  /*f560*/  UIMAD UR21, UR9, UR12, URZ ;  /* 0x0000000c091572a4 */ /* 0x000fe4000f8e023f */
[----:B------:R-:W-:Y:S02]  /*f570*/  ULOP3.LUT UR10, UR10, 0xffff, URZ, 0xc0, !UPT ;  /* 0x0000ffff0a0a7892 */ /* 0x000fe4000f8ec03f */
[----:B------:R-:W-:Y:S02]  /*f580*/  ULOP3.LUT UR6, UR6, 0x80, URZ, 0xc0, !UPT ;  /* 0x0000008006067892 */ /* 0x000fe4000f8ec03f */
[----:B------:R-:W-:Y:S02]  /*f590*/  ULOP3.LUT UR7, UR7, 0x4000, URZ, 0xc0, !UPT ;  /* 0x0000400007077892 */ /* 0x000fe4000f8ec03f */
[----:B------:R-:W-:-:S02]  /*f5a0*/  ULOP3.LUT UR18, URZ, UR18, URZ, 0x33, !UPT ;  /* 0x000000123f127292 */ /* 0x000fc4000f8e333f */
[----:B------:R-:W-:Y:S02]  /*f5b0*/  ULOP3.LUT UR20, UR20, UR11, URZ, 0xfc, !UPT ;  /* 0x0000000b14147292 */ /* 0x000fe4000f8efc3f */
[----:B------:R-:W-:Y:S02]  /*f5c0*/  UIADD3 UR21, UR25, UR21, URZ ;  /* 0x0000001519157290 */ /* 0x000fe4000fffe03f */
[----:B------:R-:W-:Y:S02]  /*f5d0*/  USHF.L.U32 UR22, UR22, UR10, URZ ;  /* 0x0000000a16167299 */ /* 0x000fe4000800063f */
[----:B------:R-:W-:Y:S01]  /*f5e0*/  UIADD3 UR31, UR19, 0x1, URZ ;  /* 0x00000001131f7890 */ /* 0x000fe2000fffe03f */
[----:B------:R-:W-:-:S11]  /*f5f0*/  ULDC.64 UR32, c[0x0][0x198] ;  /* 0x0000660000207ab9 */ /* 0x000fd60000000a00 */
.L_x_312:
[----:B------:R-:W-:-:S03]  /*f600*/  UMOV UR8, 0xffffffff ;  /* 0xffffffff00087882 */ /* 0x000fc60000000000 */
[----:B------:R-:W-:Y:S05]  /*f610*/  BRA.DIV UR8, `(.L_x_302) ;  /* 0x0000000e08e47947 */ /* 0x000fea000b800000 */
[----:B------:R-:W-:-:S13]  /*f620*/  ELECT P0, URZ, PT ;  /* 0x00000000003f782f */ /* 0x000fda0003800000 */
.L_x_323:
[----:B------:R-:W0:Y:S01]  /*f630*/  LDC R2, c[0x0][0x28c] ;  /* 0x0000a300ff027b82 */ /* 0x000e220000000800 */
[----:B------:R-:W-:Y:S01]  /*f640*/  BSSY B1, `(.L_x_303) ;  /* 0x000003d000017945 */ /* 0x000fe20003800000 */
[----:B0-----:R-:W-:-:S13]  /*f650*/  ISETP.LT.OR P0, PT, R2, 0x1, !P0 ;  /* 0x000000010200780c */ /* 0x001fda0004701670 */
[----:B------:R-:W-:Y:S05]  /*f660*/  @P0 BRA `(.L_x_304) ;  /* 0x0000000000e80947 */ /* 0x000fea0003800000 */
[----:B------:R-:W-:Y:S01]  /*f670*/  LEA R5, R5, UR30, 0x1 ;  /* 0x0000001e05057c11 */ /* 0x000fe2000f8e08ff */
[----:B------:R-:W-:Y:S01]  /*f680*/  IMAD.MOV.U32 R13, RZ, RZ, RZ ;  /* 0x000000ffff0d7224 */ /* 0x000fe200078e00ff */
[----:B------:R-:W-:Y:S01]  /*f690*/  LEA R7, R7, UR6, 0x8 ;  /* 0x0000000607077c11 */ /* 0x000fe2000f8e40ff */
[----:B------:R-:W-:Y:S02]  /*f6a0*/  IMAD.U32 R14, RZ, RZ, UR31 ;  /* 0x0000001fff0e7e24 */ /* 0x000fe4000f8e00ff */
[----:B------:R-:W-:Y:S02]  /*f6b0*/  IMAD.MOV.U32 R2, RZ, RZ, R0 ;  /* 0x000000ffff027224 */ /* 0x000fe400078e0000 */
[----:B------:R-:W-:Y:S02]  /*f6c0*/  IMAD.MOV.U32 R3, RZ, RZ, R8 ;  /* 0x000000ffff037224 */ /* 0x000fe400078e0008 */
[----:B------:R-:W-:-:S07]  /*f6d0*/  IMAD.SHL.U32 R10, R5, 0x40, RZ ;  /* 0x00000040050a7824 */ /* 0x000fce00078e00ff */
.L_x_307:
[----:B------:R-:W0:Y:S01]  /*f6e0*/  S2R R5, SR_CgaCtaId ;  /* 0x0000000000057919 */ /* 0x000e220000008800 */
[----:B------:R-:W-:Y:S01]  /*f6f0*/  MOV R4, 0x400 ;  /* 0x0000040000047802 */ /* 0x000fe20000000f00 */
[----:B------:R-:W1:Y:S03]  /*f700*/  S2R R15, SR_TID.X ;  /* 0x00000000000f7919 */ /* 0x000e660000002100 */
[----:B0-----:R-:W-:Y:S02]  /*f710*/  LEA R12, R5, R4, 0x18 ;  /* 0x00000004050c7211 */ /* 0x001fe400078ec0ff */
[----:B------:R-:W-:Y:S02]  /*f720*/  SHF.L.U32 R4, R2, 0x1f, RZ ;  /* 0x0000001f02047819 */ /* 0x000fe400000006ff */
[----:B-1----:R-:W-:Y:S01]  /*f730*/  LOP3.LUT P1, RZ, R15, 0x7f, RZ, 0xc0, !PT ;  /* 0x0000007f0fff7812 */ /* 0x002fe2000782c0ff */
[----:B------:R-:W-:-:S04]  /*f740*/  IMAD R11, R3, 0x8, R12 ;  /* 0x00000008030b7824 */ /* 0x000fc800078e020c */
[----:B------:R-:W0:Y:S08]  /*f750*/  SYNCS.PHASECHK.TRANS64.TRYWAIT P0, [R11+URZ+0x20], R4 ;  /* 0x000020040b0075a7 */ /* 0x000e30000800017f */
[----:B------:R-:W1:Y:S01]  /*f760*/  @!P1 LDC R5, c[0x0][0x500] ;  /* 0x00014000ff059b82 */ /* 0x000e620000000800 */
[----:B0-----:R-:W-:Y:S05]  /*f770*/  @!P0 BRA `(.L_x_305) ;  /* 0x0000000c00ac8947 */ /* 0x001fea0003800000 */
.L_x_324:
[----:B------:R-:W-:Y:S01]  /*f780*/  UPRMT UR8, UR29, 0x9910, URZ ;  /* 0x000099101d087896 */ /* 0x000fe2000800003f */
[----:B-1----:R1:W-:Y:S03]  /*f790*/  @!P1 SYNCS.ARRIVE.TRANS64 RZ, [R11+URZ], R5 ;  /* 0x000000050bff99a7 */ /* 0x0023e6000800003f */
[----:B------:R-:W-:-:S06]  /*f7a0*/  UISETP.NE.AND UP0, UPT, UR8, 0x2, UPT ;  /* 0x000000020800788c */ /* 0x000fcc000bf05270 */
[----:B------:R-:W-:-:S13]  /*f7b0*/  PLOP3.LUT P0, PT, PT, PT, UP0, 0x80, 0x0 ;  /* 0x000000000000781c */ /* 0x000fda0003f0f008 */
[----:B-1----:R-:W-:Y:S05]  /*f7c0*/  @P0 BRA `(.L_x_306) ;  /* 0x0000000000040947 */ /* 0x002fea0003800000 */
[----:B------:R-:W-:Y:S01]  /*f7d0*/  BPT.TRAP 0x1 ;  /* 0x000000040000795c */ /* 0x000fe20000300000 */
.L_x_306:
[C---:B0-----:R-:W-:Y:S01]  /*f7e0*/  LEA R4, R3.reuse, UR30, 0x1 ;  /* 0x0000001e03047c11 */ /* 0x041fe2000f8e08ff */
[----:B------:R-:W-:Y:S01]  /*f7f0*/  VIADD R14, R14, 0xffffffff ;  /* 0xffffffff0e0e7836 */ /* 0x000fe20000000000 */
[----:B------:R-:W-:Y:S01]  /*f800*/  R2UR UR11, R3 ;  /* 0x00000000030b72ca */ /* 0x000fe200000e0000 */
[----:B------:R-:W-:Y:S01]  /*f810*/  UIADD3 UR14, UP0, UR32, 0xf0, URZ ;  /* 0x000000f0200e7890 */ /* 0x000fe2000ff1e03f */
[----:B------:R-:W-:Y:S01]  /*f820*/  R2UR UR26, R12 ;  /* 0x000000000c1a72ca */ /* 0x000fe200000e0000 */
[----:B------:R-:W-:Y:S01]  /*f830*/  IMAD.U32 R4, R4, 0x2000, R12 ;  /* 0x0000200004047824 */ /* 0x000fe200078e000c */
[----:B------:R-:W-:Y:S01]  /*f840*/  R2UR UR27, R10 ;  /* 0x000000000a1b72ca */ /* 0x000fe200000e0000 */
[----:B------:R-:W-:Y:S01]  /*f850*/  UIADD3 UR34, UP1, UR32, 0x1f0, URZ ;  /* 0x000001f020227890 */ /* 0x000fe2000ff3e03f */
[----:B------:R-:W-:Y:S01]  /*f860*/  R2UR UR9, R11 ;  /* 0x000000000b0972ca */ /* 0x000fe200000e0000 */
[----:B------:R-:W-:Y:S01]  /*f870*/  UIADD3.X UR15, URZ, UR33, URZ, UP0, !UPT ;  /* 0x000000213f0f7290 */ /* 0x000fe200087fe43f */
[----:B------:R-:W-:Y:S01]  /*f880*/  R2UR UR8, R4 ;  /* 0x00000000040872ca */ /* 0x000fe200000e0000 */
[----:B------:R-:W-:Y:S01]  /*f890*/  UPRMT UR23, URZ, 0x5410, UR22 ;  /* 0x000054103f177896 */ /* 0x000fe20008000016 */
[----:B------:R-:W-:Y:S01]  /*f8a0*/  R2UR UR10, R13 ;  /* 0x000000000d0a72ca */ /* 0x000fe200000e0000 */
[----:B------:R-:W-:Y:S01]  /*f8b0*/  VIADD R3, R3, 0x1 ;  /* 0x0000000103037836 */ /* 0x000fe20000000000 */
[----:B------:R-:W-:Y:S01]  /*f8c0*/  R2UR UR12, R6 ;  /* 0x00000000060c72ca */ /* 0x000fe200000e0000 */
[----:B------:R-:W-:Y:S01]  /*f8d0*/  ULEA UR11, UR11, UR7, 0xf ;  /* 0x000000070b0b7291 */ /* 0x000fe2000f8e783f */
[----:B------:R-:W-:Y:S01]  /*f8e0*/  R2UR UR28, R7 ;  /* 0x00000000071c72ca */ /* 0x000fe200000e0000 */
[----:B------:R-:W-:Y:S01]  /*f8f0*/  UPRMT UR36, URZ, 0x5410, UR20 ;  /* 0x000054103f247896 */ /* 0x000fe20008000014 */
[----:B------:R-:W-:Y:S01]  /*f900*/  ISETP.GT.AND P1, PT, R14, 0x1, PT ;  /* 0x000000010e00780c */ /* 0x000fe20003f24270 */
[----:B------:R-:W-:Y:S01]  /*f910*/  UIADD3 UR26, UR26, 0x10100, UR11 ;  /* 0x000101001a1a7890 */ /* 0x000fe2000fffe00b */
[----:B------:R-:W-:Y:S01]  /*f920*/  ISETP.NE.AND P0, PT, R3, 0x4, PT ;  /* 0x000000040300780c */ /* 0x000fe20003f05270 */
[----:B------:R-:W-:Y:S01]  /*f930*/  UIADD3.X UR35, URZ, UR33, URZ, UP1, !UPT ;  /* 0x000000213f237290 */ /* 0x000fe20008ffe43f */
[----:B------:R-:W-:Y:S01]  /*f940*/  VIADD R13, R13, 0x80 ;  /* 0x000000800d0d7836 */ /* 0x000fe20000000000 */
[----:B------:R-:W-:Y:S01]  /*f950*/  UIADD3 UR8, UR8, 0x100, URZ ;  /* 0x0000010008087890 */ /* 0x000fe2000fffe03f */
[----:B------:R-:W-:Y:S01]  /*f960*/  SEL R5, RZ, 0x1, P0 ;  /* 0x00000001ff057807 */ /* 0x000fe20000000000 */
[----:B------:R-:W-:Y:S01]  /*f970*/  UMOV UR16, 0x0 ;  /* 0x0000000000107882 */ /* 0x000fe20000000000 */
[----:B------:R-:W-:Y:S01]  /*f980*/  UMOV UR17, 0x10000000 ;  /* 0x1000000000117882 */ /* 0x000fe20000000000 */
[----:B------:R-:W-:Y:S01]  /*f990*/  UMOV UR11, UR27 ;  /* 0x0000001b000b7c82 */ /* 0x000fe20008000000 */
[----:B------:R-:W-:-:S02]  /*f9a0*/  LOP3.LUT R2, R2, R5, RZ, 0x3c, !PT ;  /* 0x0000000502027212 */ /* 0x000fc400078e3cff */
[----:B------:R-:W-:Y:S02]  /*f9b0*/  SEL R3, R3, RZ, P0 ;  /* 0x000000ff03037207 */ /* 0x000fe40000000000 */
[----:B------:R0:W-:Y:S02]  /*f9c0*/  UTMALDG.3D.MULTICAST [UR8], [UR14], UR23, desc[UR16] ;  /* 0x000010080e0073b4 */ /* 0x0001e40008011817 */
[----:B0-----:R-:W-:Y:S01]  /*f9d0*/  UMOV UR8, UR26 ;  /* 0x0000001a00087c82 */ /* 0x001fe20008000000 */
[----:B------:R-:W-:Y:S02]  /*f9e0*/  UMOV UR11, UR28 ;  /* 0x0000001c000b7c82 */ /* 0x000fe40008000000 */
[----:B------:R0:W-:Y:S02]  /*f9f0*/  UTMALDG.3D.MULTICAST [UR8], [UR34], UR36, desc[UR16] ;  /* 0x00001008220073b4 */ /* 0x0001e40008011824 */
[----:B0-----:R-:W-:Y:S05]  /*fa00*/  @P1 BRA `(.L_x_307) ;  /* 0xfffffffc00341947 */ /* 0x001fea000383ffff */
.L_x_304:
[----:B------:R-:W-:Y:S05]  /*fa10*/  BSYNC B1 ;  /* 0x0000000000017941 */ /* 0x000fea0003800000 */
.L_x_303:
[----:B------:R-:W2:Y:S01]  /*fa20*/  LDL.LU R15, [R1+0x78] ;  /* 0x00007800010f7983 */ /* 0x000ea20000300800 */
[----:B------:R-:W-:Y:S01]  /*fa30*/  LOP3.LUT P3, RZ, R9, 0xff, RZ, 0xc0, !PT ;  /* 0x000000ff09ff7812 */ /* 0x000fe2000786c0ff */
[----:B------:R-:W-:Y:S01]  /*fa40*/  VIADD R8, R8, UR19 ;  /* 0x0000001308087c36 */ /* 0x000fe20008000000 */
[----:B------:R-:W-:Y:S01]  /*fa50*/  ULDC.64 UR8, c[0x0][0x650] ;  /* 0x0001940000087ab9 */ /* 0x000fe20000000a00 */
[----:B------:R-:W3:Y:S01]  /*fa60*/  LDL.LU R12, [R1+0x7c] ;  /* 0x00007c00010c7983 */ /* 0x000ee20000300800 */
[----:B------:R-:W-:Y:S01]  /*fa70*/  IMAD.U32 R5, RZ, RZ, UR19 ;  /* 0x00000013ff057e24 */ /* 0x000fe2000f8e00ff */
[----:B------:R-:W-:Y:S01]  /*fa80*/  BSSY B1, `(.L_x_308) ;  /* 0x0000070000017945 */ /* 0x000fe20003800000 */
[----:B------:R-:W-:Y:S01]  /*fa90*/  ISETP.GT.U32.AND P0, PT, R8, 0x3, PT ;  /* 0x000000030800780c */ /* 0x000fe20003f04070 */
[----:B------:R-:W-:Y:S01]  /*faa0*/  IMAD.MOV.U32 R7, RZ, RZ, -0x1 ;  /* 0xffffffffff077424 */ /* 0x000fe200078e00ff */
[----:B------:R-:W-:Y:S01]  /*fab0*/  SHF.R.U32.HI R2, RZ, 0x2, R8 ;  /* 0x00000002ff027819 */ /* 0x000fe20000011608 */
[----:B------:R-:W-:Y:S01]  /*fac0*/  IMAD.MOV.U32 R6, RZ, RZ, -0x1 ;  /* 0xffffffffff067424 */ /* 0x000fe200078e00ff */
[----:B------:R-:W-:Y:S01]  /*fad0*/  ISETP.LT.U32.AND P0, PT, R5, 0x4, P0 ;  /* 0x000000040500780c */ /* 0x000fe20000701070 */
[----:B------:R-:W-:Y:S01]  /*fae0*/  IMAD.MOV.U32 R5, RZ, RZ, -0x1 ;  /* 0xffffffffff057424 */ /* 0x000fe200078e00ff */
[----:B------:R-:W-:Y:S01]  /*faf0*/  LOP3.LUT R2, R2, 0x1, RZ, 0xc0, !PT ;  /* 0x0000000102027812 */ /* 0x000fe200078ec0ff */
[----:B------:R-:W0:Y:S01]  /*fb00*/  @P3 S2R R4, SR_CgaCtaId ;  /* 0x0000000000043919 */ /* 0x000e220000008800 */
[----:B------:R-:W-:-:S02]  /*fb10*/  @P3 MOV R3, 0x400 ;  /* 0x0000040000033802 */ /* 0x000fc40000000f00 */
[----:B------:R-:W-:Y:S01]  /*fb20*/  ISETP.NE.U32.AND P1, PT, R2, 0x1, PT ;  /* 0x000000010200780c */ /* 0x000fe20003f25070 */
[----:B------:R-:W-:Y:S01]  /*fb30*/  IMAD.U32 R2, RZ, RZ, UR19 ;  /* 0x00000013ff027e24 */ /* 0x000fe2000f8e00ff */
[----:B------:R-:W-:Y:S02]  /*fb40*/  LOP3.LUT R8, R8, 0x3, RZ, 0xc0, !PT ;  /* 0x0000000308087812 */ /* 0x000fe400078ec0ff */
[----:B------:R-:W-:Y:S02]  /*fb50*/  PRMT R9, RZ, 0x7610, R9 ;  /* 0x00007610ff097816 */ /* 0x000fe40000000009 */
[----:B------:R-:W-:-:S04]  /*fb60*/  ISETP.GT.U32.AND P1, PT, R2, 0x3, !P1 ;  /* 0x000000030200780c */ /* 0x000fc80004f24070 */
[----:B------:R-:W-:Y:S02]  /*fb70*/  SEL R2, RZ, 0x1, !P1 ;  /* 0x00000001ff027807 */ /* 0x000fe40004800000 */
[----:B0-----:R-:W-:-:S04]  /*fb80*/  @P3 LEA R3, R4, R3, 0x18 ;  /* 0x0000000304033211 */ /* 0x001fc800078ec0ff */
[----:B------:R0:W-:Y:S02]  /*fb90*/  @P3 SYNCS.ARRIVE.TRANS64.A1T0 RZ, [R3+URZ+0x58], RZ ;  /* 0x000058ff03ff39a7 */ /* 0x0001e4000810003f */
[----:B0-----:R-:W-:-:S04]  /*fba0*/  SEL R3, RZ, 0x1, !P0 ;  /* 0x00000001ff037807 */ /* 0x001fc80004000000 */
[----:B------:R-:W-:Y:S02]  /*fbb0*/  LOP3.LUT R0, R2, R0, R3, 0x96, !PT ;  /* 0x0000000002007212 */ /* 0x000fe400078e9603 */
[----:B------:R-:W-:Y:S02]  /*fbc0*/  PRMT R2, RZ, 0x7610, R2 ;  /* 0x00007610ff027816 */ /* 0x000fe40000000002 */
[----:B---3--:R-:W-:-:S04]  /*fbd0*/  IADD3 R12, P3, R12, UR24, RZ ;  /* 0x000000180c0c7c10 */ /* 0x008fc8000ff7e0ff */
[----:B--2---:R-:W-:Y:S01]  /*fbe0*/  IADD3.X R15, R15, UR21, RZ, P3, !PT ;  /* 0x000000150f0f7c10 */ /* 0x004fe20009ffe4ff */
[----:B------:R0:W-:Y:S01]  /*fbf0*/  STL [R1+0x7c], R12 ;  /* 0x00007c0c01007387 */ /* 0x0001e20000100800 */
[----:B------:R-:W-:-:S03]  /*fc00*/  ISETP.GE.U32.AND P3, PT, R12, UR8, PT ;  /* 0x000000080c007c0c */ /* 0x000fc6000bf66070 */
[----:B------:R0:W-:Y:S01]  /*fc10*/  STL [R1+0x78], R15 ;  /* 0x0000780f01007387 */ /* 0x0001e20000100800 */
[----:B------:R-:W-:-:S13]  /*fc20*/  ISETP.GE.U32.AND.EX P0, PT, R15, UR9, PT, P3 ;  /* 0x000000090f007c0c */ /* 0x000fda000bf06130 */
[----:B0-----:R-:W-:Y:S05]  /*fc30*/  @P0 BRA `(.L_x_309) ;  /* 0x0000000400500947 */ /* 0x001fea0003800000 */
[----:B------:R-:W-:Y:S01]  /*fc40*/  ULDC.64 UR8, c[0x0][0x628] ;  /* 0x00018a0000087ab9 */ /* 0x000fe20000000a00 */
[----:B------:R-:W0:Y:S01]  /*fc50*/  S2R R11, SR_CTAID.X ;  /* 0x00000000000b7919 */ /* 0x000e220000002500 */
[----:B------:R-:W-:Y:S01]  /*fc60*/  ISETP.NE.U32.AND P0, PT, RZ, UR8, PT ;  /* 0x00000008ff007c0c */ /* 0x000fe2000bf05070 */
[----:B------:R-:W-:Y:S01]  /*fc70*/  ULDC UR11, c[0x0][0x630] ;  /* 0x00018c00000b7ab9 */ /* 0x000fe20000000800 */
[----:B------:R-:W-:Y:S01]  /*fc80*/  IMAD.MOV.U32 R2, RZ, RZ, R12 ;  /* 0x000000ffff027224 */ /* 0x000fe200078e000c */
[----:B------:R-:W1:Y:S01]  /*fc90*/  S2R R10, SR_CTAID.Y ;  /* 0x00000000000a7919 */ /* 0x000e620000002600 */
[----:B------:R-:W-:Y:S01]  /*fca0*/  ISETP.NE.AND.EX P0, PT, RZ, UR9, PT, P0 ;  /* 0x00000009ff007c0c */ /* 0x000fe2000bf05300 */
[----:B------:R-:W-:-:S12]  /*fcb0*/  IMAD.MOV.U32 R3, RZ, RZ, R15 ;  /* 0x000000ffff037224 */ /* 0x000fd800078e000f */
[----:B------:R-:W-:Y:S05]  /*fcc0*/  @!P0 BRA `(.L_x_310) ;  /* 0x0000000000288947 */ /* 0x000fea0003800000 */
[----:B------:R-:W-:Y:S02]  /*fcd0*/  ULDC UR10, c[0x0][0x634] ;  /* 0x00018d00000a7ab9 */ /* 0x000fe40000000800 */
[----:B------:R-:W-:-:S05]  /*fce0*/  IADD3 R7, P0, R12, UR10, RZ ;  /* 0x0000000a0c077c10 */ /* 0x000fca000ff1e0ff */
[----:B------:R-:W-:-:S04]  /*fcf0*/  IMAD.X R13, RZ, RZ, R15, P0 ;  /* 0x000000ffff0d7224 */ /* 0x000fc800000e060f */
[----:B------:R-:W-:-:S04]  /*fd00*/  IMAD.WIDE.U32 R4, R13, UR8, RZ ;  /* 0x000000080d047c25 */ /* 0x000fc8000f8e00ff */
[----:B------:R-:W-:-:S04]  /*fd10*/  IMAD.WIDE.U32 R4, P0, R7, UR9, R4 ;  /* 0x0000000907047c25 */ /* 0x000fc8000f800004 */
[----:B------:R-:W-:-:S04]  /*fd20*/  IMAD.WIDE.U32 R6, R7, UR8, RZ ;  /* 0x0000000807067c25 */ /* 0x000fc8000f8e00ff */
[----:B------:R-:W-:Y:S01]  /*fd30*/  IMAD.X R3, RZ, RZ, RZ, P0 ;  /* 0x000000ffff037224 */ /* 0x000fe200000e06ff */
[----:B------:R-:W-:Y:S01]  /*fd40*/  IADD3 RZ, P0, R7, R4, RZ ;  /* 0x0000000407ff7210 */ /* 0x000fe20007f1e0ff */
[----:B------:R-:W-:-:S04]  /*fd50*/  IMAD.MOV.U32 R2, RZ, RZ, R5 ;  /* 0x000000ffff027224 */ /* 0x000fc800078e0005 */
[----:B------:R-:W-:-:S08]  /*fd60*/  IMAD.WIDE.U32.X R2, R13, UR9, R2, P0 ;  /* 0x000000090d027c25 */ /* 0x000fd000080e0402 */
.L_x_310:
[--C-:B------:R-:W-:Y:S01]  /*fd70*/  SHF.R.U64 R6, R2, UR11, R3.reuse ;  /* 0x0000000b02067c19 */ /* 0x100fe20008001203 */
[----:B------:R-:W-:Y:S01]  /*fd80*/  ULDC.64 UR8, c[0x0][0x620] ;  /* 0x0001880000087ab9 */ /* 0x000fe20000000a00 */
[----:B------:R-:W-:Y:S01]  /*fd90*/  SHF.R.U32.HI R2, RZ, UR11, R3 ;  /* 0x0000000bff027c19 */ /* 0x000fe20008011603 */
[----:B------:R-:W-:Y:S01]  /*fda0*/  IMAD.MOV.U32 R3, RZ, RZ, R15 ;  /* 0x000000ffff037224 */ /* 0x000fe200078e000f */
[----:B------:R-:W-:Y:S01]  /*fdb0*/  IADD3 R5, P0, RZ, -R6, RZ ;  /* 0x80000006ff057210 */ /* 0x000fe20007f1e0ff */
[----:B------:R-:W2:Y:S01]  /*fdc0*/  LDC R16, c[0x0][0x144] ;  /* 0x00005100ff107b82 */ /* 0x000ea20000000800 */
[----:B0-----:R-:W-:Y:S01]  /*fdd0*/  I2FP.F32.U32 R7, R11 ;  /* 0x0000000b00077245 */ /* 0x001fe20000201000 */
[----:B------:R-:W-:Y:S01]  /*fde0*/  ULDC.64 UR14, c[0x0][0x640] ;  /* 0x00019000000e7ab9 */ /* 0x000fe20000000a00 */
[----:B------:R-:W-:Y:S01]  /*fdf0*/  ULDC UR10, c[0x0][0x608] ;  /* 0x00018200000a7ab9 */ /* 0x000fe20000000800 */
[----:B------:R-:W-:Y:S01]  /*fe00*/  IMAD.X R2, RZ, RZ, ~R2, P0 ;  /* 0x000000ffff027224 */ /* 0x000fe200000e0e02 */
[----:B------:R-:W-:-:S03]  /*fe10*/  ISETP.NE.U32.AND P0, PT, RZ, UR14, PT ;  /* 0x0000000eff007c0c */ /* 0x000fc6000bf05070 */
[----:B------:R-:W-:Y:S01]  /*fe20*/  IMAD R4, R2, UR8, RZ ;  /* 0x0000000802047c24 */ /* 0x000fe2000f8e02ff */
[----:B------:R-:W0:Y:S01]  /*fe30*/  LDC R13, c[0x0][0x148] ;  /* 0x00005200ff0d7b82 */ /* 0x000e220000000800 */
[----:B------:R-:W-:Y:S01]  /*fe40*/  IMAD.MOV.U32 R2, RZ, RZ, R12 ;  /* 0x000000ffff027224 */ /* 0x000fe200078e000c */
[----:B------:R-:W-:-:S03]  /*fe50*/  ISETP.NE.AND.EX P0, PT, RZ, UR15, PT, P0 ;  /* 0x0000000fff007c0c */ /* 0x000fc6000bf05300 */
[----:B------:R-:W-:Y:S01]  /*fe60*/  IMAD.WIDE.U32 R2, R5, UR8, R2 ;  /* 0x0000000805027c25 */ /* 0x000fe2000f8e0002 */
[----:B------:R-:W-:-:S03]  /*fe70*/  ULDC UR8, c[0x0][0x150] ;  /* 0x0000540000087ab9 */ /* 0x000fc60000000800 */
[----:B------:R-:W-:Y:S02]  /*fe80*/  IMAD R5, R5, UR9, R4 ;  /* 0x0000000905057c24 */ /* 0x000fe4000f8e0204 */
[----:B------:R-:W-:Y:S01]  /*fe90*/  FMUL R4, R7, UR8 ;  /* 0x0000000807047c20 */ /* 0x000fe20008400000 */
[----:B------:R-:W-:Y:S01]  /*fea0*/  ULDC UR8, c[0x0][0x618] ;  /* 0x0001860000087ab9 */ /* 0x000fe20000000800 */
[----:B------:R-:W-:Y:S01]  /*feb0*/  ULDC UR9, c[0x0][0x154] ;  /* 0x0000550000097ab9 */ /* 0x000fe20000000800 */
[----:B------:R-:W-:-:S03]  /*fec0*/  IMAD.IADD R3, R3, 0x1, R5 ;  /* 0x0000000103037824 */ /* 0x000fc600078e0205 */
[----:B------:R-:W3:Y:S02]  /*fed0*/  F2I.U32.TRUNC.NTZ R4, R4 ;  /* 0x0000000400047305 */ /* 0x000ee4000020f000 */
[----:B------:R-:W-:Y:S02]  /*fee0*/  SHF.R.U64 R7, R2, UR8, R3 ;  /* 0x0000000802077c19 */ /* 0x000fe40008001203 */
[----:B-1----:R-:W-:-:S05]  /*fef0*/  I2FP.F32.U32 R2, R10 ;  /* 0x0000000a00027245 */ /* 0x002fca0000201000 */
[----:B------:R-:W-:Y:S01]  /*ff00*/  FMUL R5, R2, UR9 ;  /* 0x0000000902057c20 */ /* 0x000fe20008400000 */
[----:B------:R-:W-:Y:S01]  /*ff10*/  SHF.R.U32.HI R2, RZ, UR8, R3 ;  /* 0x00000008ff027c19 */ /* 0x000fe20008011603 */
[----:B------:R-:W-:Y:S02]  /*ff20*/  ULDC UR8, c[0x0][0x658] ;  /* 0x0001960000087ab9 */ /* 0x000fe40000000800 */
[----:B------:R1:W4:Y:S01]  /*ff30*/  F2I.U32.TRUNC.NTZ R15, R5 ;  /* 0x00000005000f7305 */ /* 0x000322000020f000 */
[--C-:B------:R-:W-:Y:S02]  /*ff40*/  SHF.R.U64 R14, R7, UR10, R2.reuse ;  /* 0x0000000a070e7c19 */ /* 0x100fe40008001202 */
[----:B------:R-:W-:Y:S01]  /*ff50*/  SHF.R.U32.HI R3, RZ, UR10, R2 ;  /* 0x0000000aff037c19 */ /* 0x000fe20008011602 */
[----:B---3--:R-:W-:-:S03]  /*ff60*/  IMAD.MOV R2, RZ, RZ, -R4 ;  /* 0x000000ffff027224 */ /* 0x008fc600078e0a04 */
[----:B------:R-:W-:Y:S01]  /*ff70*/  SHF.R.U64 R12, R14, UR8, R3 ;  /* 0x000000080e0c7c19 */ /* 0x000fe20008001203 */
[----:B--2---:R-:W-:Y:S01]  /*ff80*/  IMAD R17, R16, R2, R11 ;  /* 0x0000000210117224 */ /* 0x004fe200078e020b */
[----:B------:R-:W-:-:S03]  /*ff90*/  SHF.R.U32.HI R4, RZ, UR8, R3 ;  /* 0x00000008ff047c19 */ /* 0x000fc60008011603 */
[----:B------:R-:W-:Y:S02]  /*ffa0*/  IMAD.MOV.U32 R2, RZ, RZ, R12 ;  /* 0x000000ffff027224 */ /* 0x000fe400078e000c */
[----:B------:R-:W-:Y:S01]  /*ffb0*/  IMAD.MOV.U32 R3, RZ, RZ, R4 ;  /* 0x000000ffff037224 */ /* 0x000fe200078e0004 */
[----:B-1--4-:R-:W-:Y:S06]  /*ffc0*/  @!P0 BRA `(.L_x_311) ;  /* 0x0000000000288947 */ /* 0x012fec0003800000 */
[----:B------:R-:W-:Y:S02]  /*ffd0*/  ULDC UR8, c[0x0][0x64c] ;  /* 0x0001930000087ab9 */ /* 0x000fe40000000800 */
[----:B------:R-:W-:-:S05]  /*ffe0*/  IADD3 R3, P0, R12, UR8, RZ ;  /* 0x000000080c037c10 */ /* 0x000fca000ff1e0ff */
[----:B------:R-:W-:-:S04]  /*fff0*/  IMAD.X R11, RZ, RZ, R4, P0 ;  /* 0x000000ffff0b7224 */ /* 0x000fc800000e0604 */
[----:B------:R-:W-:-:S04]  /*10000*/  IMAD.WIDE.U32 R4, R11, UR14, RZ ;  /* 0x0000000e0b047c25 */ /* 0x000fc8000f8e00ff */
[----:B------:R-:W-:-:S04]  /*10010*/  IMAD.WIDE.U32 R4, P0, R3, UR15, R4 ;  /* 0x0000000f03047c25 */ /* 0x000fc8000f800004 */
[----:B------:R-:W-:-:S04]  /*10020*/  IMAD.WIDE.U32 R2, R3, UR14, RZ ;  /* 0x0000000e03027c25 */ /* 0x000fc8000f8e00ff */
[----:B------:R-:W-:Y:S01]  /*10030*/  IMAD.MOV.U32 R2, RZ, RZ, R5 ;  /* 0x000000ffff027224 */ /* 0x000fe200078e0005 */
[----:B------:R-:W-:Y:S01]  /*10040*/  IADD3 RZ, P1, R3, R4, RZ ;  /* 0x0000000403ff7210 */ /* 0x000fe20007f3e0ff */
[----:B------:R-:W-:-:S04]  /*10050*/  IMAD.X R3, RZ, RZ, RZ, P0 ;  /* 0x000000ffff037224 */ /* 0x000fc800000e06ff */
[----:B------:R-:W-:-:S08]  /*10060*/  IMAD.WIDE.U32.X R2, R11, UR15, R2, P1 ;  /* 0x0000000f0b027c25 */ /* 0x000fd000088e0402 */
.L_x_311:
[----:B------:R-:W-:Y:S01]  /*10070*/  ULDC UR8, c[0x0][0x648] ;  /* 0x0001920000087ab9 */ /* 0x000fe20000000800 */
[----:B------:R-:W-:Y:S01]  /*10080*/  IMAD.MOV R15, RZ, RZ, -R15 ;  /* 0x000000ffff0f7224 */ /* 0x000fe200078e0a0f */
[----:B------:R-:W-:Y:S01]  /*10090*/  SHF.R.U64 R3, R2, UR8, R3 ;  /* 0x0000000802037c19 */ /* 0x000fe20008001203 */
[----:B------:R-:W-:Y:S01]  /*100a0*/  ULDC UR8, c[0x0][0x638] ;  /* 0x00018e0000087ab9 */ /* 0x000fe20000000800 */
[----:B------:R-:W-:Y:S01]  /*100b0*/  LOP3.LUT R2, R14, UR18, RZ, 0xc0, !PT ;  /* 0x000000120e027c12 */ /* 0x000fe2000f8ec0ff */
[----:B0-----:R-:W-:Y:S01]  /*100c0*/  @P2 IMAD R17, R13, R15, R10 ;  /* 0x0000000f0d112224 */ /* 0x001fe200078e020a */
[----:B------:R-:W-:Y:S01]  /*100d0*/  LOP3.LUT R7, R7, UR4, RZ, 0xc0, !PT ;  /* 0x0000000407077c12 */ /* 0x000fe2000f8ec0ff */
[----:B------:R-:W-:Y:S01]  /*100e0*/  IMAD.MOV R5, RZ, RZ, -R3 ;  /* 0x000000ffff057224 */ /* 0x000fe200078e0a03 */
[----:B------:R-:W-:Y:S01]  /*100f0*/  ULDC UR9, c[0x0][0x610] ;  /* 0x0001840000097ab9 */ /* 0x000fe20000000800 */
[----:B------:R-:W-:Y:S02]  /*10100*/  IMAD R2, R3, UR5, R2 ;  /* 0x0000000503027c24 */ /* 0x000fe4000f8e0202 */
[----:B------:R-:W-:Y:S01]  /*10110*/  IMAD R12, R5, UR8, R12 ;  /* 0x00000008050c7c24 */ /* 0x000fe2000f8e020c */
[----:B------:R-:W-:Y:S01]  /*10120*/  ULDC UR8, c[0x0][0x600] ;  /* 0x0001800000087ab9 */ /* 0x000fe20000000800 */
[----:B------:R-:W-:-:S02]  /*10130*/  IMAD R5, R2, UR9, R17 ;  /* 0x0000000902057c24 */ /* 0x000fc4000f8e0211 */
[----:B------:R-:W-:Y:S02]  /*10140*/  IMAD R12, R12, UR8, R7 ;  /* 0x000000080c0c7c24 */ /* 0x000fe4000f8e0207 */
[----:B------:R-:W-:-:S03]  /*10150*/  IMAD.MOV.U32 R2, RZ, RZ, 0x1 ;  /* 0x00000001ff027424 */ /* 0x000fc600078e00ff */
[----:B------:R-:W-:Y:S02]  /*10160*/  SEL R7, R12, R5, !P2 ;  /* 0x000000050c077207 */ /* 0x000fe40005000000 */
[----:B------:R-:W-:-:S07]  /*10170*/  SEL R5, R5, R12, !P2 ;  /* 0x0000000c05057207 */ /* 0x000fce0005000000 */
.L_x_309:
[----:B------:R-:W-:Y:S05]  /*10180*/  BSYNC B1 ;  /* 0x0000000000017941 */ /* 0x000fea0003800000 */
.L_x_308:
[----:B------:R-:W-:-:S13]  /*10190*/  LOP3.LUT P0, RZ, R2, 0xff, RZ, 0xc0, !PT ;  /* 0x000000ff02ff7812 */ /* 0x000fda000780c0ff */
[----:B------:R-:W-:Y:S05]  /*101a0*/  @P0 BRA `(.L_x_312) ;  /* 0xfffffff400140947 */ /* 0x000fea000383ffff */
[----:B------:R-:W-:Y:S05]  /*101b0*/  BSYNC B0 ;  /* 0x0000000000007941 */ /* 0x000fea0003800000 */
.L_x_301:
[----:B------:R-:W-:-:S03]  /*101c0*/  UMOV UR8, 0xffffffff ;  /* 0xffffffff00087882 */ /* 0x000fc60000000000 */
[----:B------:R-:W-:Y:S05]  /*101d0*/  BRA.DIV UR8, `(.L_x_313) ;  /* 0x0000000608287947 */ /* 0x000fea000b800000 */
[----:B------:R-:W-:-:S13]  /*101e0*/  ELECT P0, URZ, PT ;  /* 0x00000000003f782f */ /* 0x000fda0003800000 */
.L_x_327:
[----:B------:R-:W-:Y:S04]  /*101f0*/  BSSY B0, `(.L_x_314) ;  /* 0x000002c000007945 */ /* 0x000fe80003800000 */
[----:B------:R-:W-:Y:S05]  /*10200*/  @!P0 BRA `(.L_x_315) ;  /* 0x0000000000a88947 */ /* 0x000fea0003800000 */
[----:B------:R-:W-:-:S04]  /*10210*/  ULOP3.LUT UR8, UR13, 0x2, URZ, 0xfc, !UPT ;  /* 0x000000020d087892 */ /* 0x000fc8000f8efc3f */
[----:B------:R-:W-:-:S06]  /*10220*/  UISETP.NE.AND UP0, UPT, UR8, 0x3, UPT ;  /* 0x000000030800788c */ /* 0x000fcc000bf05270 */
[----:B------:R-:W-:-:S13]  /*10230*/  PLOP3.LUT P0, PT, PT, PT, UP0, 0x80, 0x0 ;  /* 0x000000000000781c */ /* 0x000fda0003f0f008 */
[----:B------:R-:W-:Y:S05]  /*10240*/  @!P0 BRA `(.L_x_316) ;  /* 0x0000000000048947 */ /* 0x000fea0003800000 */
[----:B------:R-:W-:Y:S01]  /*10250*/  BPT.TRAP 0x1 ;  /* 0x000000040000795c */ /* 0x000fe20000300000 */
.L_x_316:
[----:B------:R-:W0:Y:S01]  /*10260*/  S2R R3, SR_CgaCtaId ;  /* 0x0000000000037919 */ /* 0x000e220000008800 */
[----:B------:R-:W-:-:S04]  /*10270*/  MOV R2, 0x400 ;  /* 0x0000040000027802 */ /* 0x000fc80000000f00 */
[----:B0-----:R-:W-:Y:S02]  /*10280*/  LEA R3, R3, R2, 0x18 ;  /* 0x0000000203037211 */ /* 0x001fe400078ec0ff */
[----:B------:R-:W-:-:S03]  /*10290*/  SHF.L.U32 R2, R0, 0x1f, RZ ;  /* 0x0000001f00027819 */ /* 0x000fc600000006ff */
[----:B------:R-:W-:-:S04]  /*102a0*/  VIADD R3, R3, 0x20 ;  /* 0x0000002003037836 */ /* 0x000fc80000000000 */
[C---:B------:R-:W-:Y:S02]  /*102b0*/  IMAD R7, R8.reuse, 0x8, R3 ;  /* 0x0000000808077824 */ /* 0x040fe400078e0203 */
[----:B------:R-:W-:Y:S02]  /*102c0*/  VIADD R8, R8, 0x1 ;  /* 0x0000000108087836 */ /* 0x000fe40000000000 */
[----:B------:R-:W0:Y:S03]  /*102d0*/  SYNCS.PHASECHK.TRANS64.TRYWAIT P0, [R7+URZ], R2 ;  /* 0x00000002070075a7 */ /* 0x000e26000800017f */
[----:B------:R-:W-:-:S04]  /*102e0*/  ISETP.NE.AND P1, PT, R8, 0x4, PT ;  /* 0x000000040800780c */ /* 0x000fc80003f25270 */
[----:B------:R-:W-:Y:S02]  /*102f0*/  SEL R5, RZ, 0x1, P1 ;  /* 0x00000001ff057807 */ /* 0x000fe40000800000 */
[----:B------:R-:W-:Y:S02]  /*10300*/  SEL R8, R8, RZ, P1 ;  /* 0x000000ff08087207 */ /* 0x000fe40000800000 */
[----:B------:R-:W-:-:S03]  /*10310*/  LOP3.LUT R5, R0, R5, RZ, 0x3c, !PT ;  /* 0x0000000500057212 */ /* 0x000fc600078e3cff */
[----:B------:R-:W-:Y:S01]  /*10320*/  IMAD R9, R8, 0x8, R3 ;  /* 0x0000000808097824 */ /* 0x000fe200078e0203 */
[----:B------:R-:W-:Y:S01]  /*10330*/  SHF.L.U32 R4, R5, 0x1f, RZ ;  /* 0x0000001f05047819 */ /* 0x000fe200000006ff */
[----:B0-----:R-:W-:Y:S06]  /*10340*/  @!P0 BRA `(.L_x_317) ;  /* 0x0000000000ec8947 */ /* 0x001fec0003800000 */
.L_x_328:
[----:B------:R-:W1:Y:S01]  /*10350*/  SYNCS.PHASECHK.TRANS64.TRYWAIT P0, [R9+URZ], R4 ;  /* 0x00000004090075a7 */ /* 0x000e62000800017f */
[----:B------:R-:W-:-:S05]  /*10360*/  VIADD R0, R8, 0x1 ;  /* 0x0000000108007836 */ /* 0x000fca0000000000 */
[----:B------:R-:W-:-:S04]  /*10370*/  ISETP.NE.AND P1, PT, R0, 0x4, PT ;  /* 0x000000040000780c */ /* 0x000fc80003f25270 */
[----:B0-----:R-:W-:Y:S02]  /*10380*/  SEL R2, RZ, 0x1, P1 ;  /* 0x00000001ff027807 */ /* 0x001fe40000800000 */
[----:B------:R-:W-:Y:S02]  /*10390*/  SEL R0, R0, RZ, P1 ;  /* 0x000000ff00007207 */ /* 0x000fe40000800000 */
[----:B------:R-:W-:-:S03]  /*103a0*/  LOP3.LUT R7, R5, R2, RZ, 0x3c, !PT ;  /* 0x0000000205077212 */ /* 0x000fc600078e3cff */
[----:B------:R-:W-:Y:S01]  /*103b0*/  IMAD R6, R0, 0x8, R3 ;  /* 0x0000000800067824 */ /* 0x000fe200078e0203 */
[----:B------:R-:W-:Y:S01]  /*103c0*/  SHF.L.U32 R5, R7, 0x1f, RZ ;  /* 0x0000001f07057819 */ /* 0x000fe200000006ff */
[----:B-1----:R-:W-:Y:S06]  /*103d0*/  @!P0 BRA `(.L_x_318) ;  /* 0x0000000000dc8947 */ /* 0x002fec0003800000 */
.L_x_329:
[----:B------:R-:W1:Y:S01]  /*103e0*/  SYNCS.PHASECHK.TRANS64.TRYWAIT P0, [R6+URZ], R5 ;  /* 0x00000005060075a7 */ /* 0x000e62000800017f */
[----:B------:R-:W-:-:S05]  /*103f0*/  VIADD R0, R0, 0x1 ;  /* 0x0000000100007836 */ /* 0x000fca0000000000 */
[----:B------:R-:W-:-:S04]  /*10400*/  ISETP.NE.AND P1, PT, R0, 0x4, PT ;  /* 0x000000040000780c */ /* 0x000fc80003f25270 */
[----:B------:R-:W-:Y:S02]  /*10410*/  SEL R2, RZ, 0x1, P1 ;  /* 0x00000001ff027807 */ /* 0x000fe40000800000 */
[----:B------:R-:W-:Y:S02]  /*10420*/  SEL R0, R0, RZ, P1 ;  /* 0x000000ff00007207 */ /* 0x000fe40000800000 */
[----:B------:R-:W-:Y:S01]  /*10430*/  LOP3.LUT R2, R7, R2, RZ, 0x3c, !PT ;  /* 0x0000000207027212 */ /* 0x000fe200078e3cff */
[----:B-1----:R-:W-:Y:S06]  /*10440*/  @!P0 BRA `(.L_x_319) ;  /* 0x0000000000d48947 */ /* 0x002fec0003800000 */
.L_x_330:
[----:B------:R-:W-:Y:S01]  /*10450*/  IMAD R3, R0, 0x8, R3 ;  /* 0x0000000800037824 */ /* 0x000fe200078e0203 */
[----:B------:R-:W-:-:S07]  /*10460*/  SHF.L.U32 R0, R2, 0x1f, RZ ;  /* 0x0000001f02007819 */ /* 0x000fce00000006ff */
.L_x_320:
[----:B--2---:R2:W3:Y:S02]  /*10470*/  SYNCS.PHASECHK.TRANS64.TRYWAIT P0, [R3+URZ], R0 ;  /* 0x00000000030075a7 */ /* 0x0044e4000800017f */
[----:B---3--:R-:W-:Y:S05]  /*10480*/  @!P0 NANOSLEEP.SYNCS 0x989680 ;  /* 0x009896800000895d */ /* 0x008fea0003900000 */
[----:B------:R-:W3:Y:S02]  /*10490*/  @!P0 SYNCS.PHASECHK.TRANS64 P0, [R3+URZ], R0 ;  /* 0x00000000030085a7 */ /* 0x000ee4000800007f */
[----:B---3--:R-:W-:Y:S05]  /*104a0*/  @!P0 BRA `(.L_x_320) ;  /* 0xfffffffc00f08947 */ /* 0x008fea000383ffff */
.L_x_315:
[----:B------:R-:W-:Y:S05]  /*104b0*/  BSYNC B0 ;  /* 0x0000000000007941 */ /* 0x000fea0003800000 */
.L_x_314:
[----:B------:R-:W-:Y:S05]  /*104c0*/  EXIT ;  /* 0x000000000000794d */ /* 0x000fea0003800000 */
.L_x_21:
[----:B-1----:R-:W-:-:S04]  /*104d0*/  IMAD.U32 R3, RZ, RZ, UR6 ;  /* 0x00000006ff037e24 */ /* 0x002fc8000f8e00ff */
[----:B------:R1:W2:Y:S03]  /*104e0*/  SYNCS.PHASECHK.TRANS64.TRYWAIT P0, [R3+URZ], R0 ;  /* 0x00000000030075a7 */ /* 0x0002a6000800017f */
[----:B--2---:R-:W-:Y:S05]  /*104f0*/  @!P0 NANOSLEEP.SYNCS 0x989680 ;  /* 0x009896800000895d */ /* 0x004fea0003900000 */
[----:B------:R-:W2:Y:S02]  /*10500*/  @!P0 SYNCS.PHASECHK.TRANS64 P0, [R3+URZ], R0 ;  /* 0x00000000030085a7 */ /* 0x000ea4000800007f */
[----:B--2---:R-:W-:Y:S05]  /*10510*/  @!P0 BRA `(.L_x_21) ;  /* 0xfffffffc00ec8947 */ /* 0x004fea000383ffff */
[----:B------:R-:W-:Y:S05]  /*10520*/  BRA `(.L_x_20) ;  /* 0xffffff18003c7947 */ /* 0x000fea000383ffff */
.L_x_27:
[----:B-----5:R2:W-:Y:S02]  /*10530*/  STL [R1+0x88], R0 ;  /* 0x0000880001007387 */ /* 0x0205e40000100800 */
[----:B--2---:R-:W-:-:S04]  /*10540*/  IMAD.U32 R0, RZ, RZ, UR9 ;  /* 0x00000009ff007e24 */ /* 0x004fc8000f8e00ff */
[----:B------:R2:W3:Y:S03]  /*10550*/  SYNCS.PHASECHK.TRANS64.TRYWAIT P0, [R0+URZ], R229 ;  /* 0x000000e5000075a7 */ /* 0x0004e6000800017f */
[----:B---3--:R-:W-:Y:S05]  /*10560*/  @!P0 NANOSLEEP.SYNCS 0x989680 ;  /* 0x009896800000895d */ /* 0x008fea0003900000 */
[----:B------:R2:W3:Y:S02]  /*10570*/  @!P0 SYNCS.PHASECHK.TRANS64 P0, [R0+URZ], R229 ;  /* 0x000000e5000085a7 */ /* 0x0004e4000800007f */
[----:B--2---:R2:W5:Y:S02]  /*10580*/  LDL.LU R0, [R1+0x88] ;  /* 0x0000880001007983 */ /* 0x0045640000300800 */
[----:B--23--:R-:W-:Y:S05]  /*10590*/  @!P0 BRA `(.L_x_27) ;  /* 0xfffffffc00e48947 */ /* 0x00cfea000383ffff */
[----:B------:R-:W-:Y:S05]  /*105a0*/  BRA `(.L_x_26) ;  /* 0xffffff2800e07947 */ /* 0x000fea000383ffff */
.L_x_302:
[----:B------:R-:W-:Y:S01]  /*105b0*/  BSSY B1, `(.L_x_321) ;  /* 0x0000006000017945 */ /* 0x000fe20003800000 */
[----:B------:R-:W-:-:S07]  /*105c0*/  IMAD.MOV.U32 R2, RZ, RZ, -0x1 ;  /* 0xffffffffff027424 */ /* 0x000fce00078e00ff */
[----:B------:R-:W-:Y:S05]  /*105d0*/  WARPSYNC.COLLECTIVE R2, `(.L_x_322) ;  /* 0x00000000020c7348 */ /* 0x000fea0003c00000 */
[----:B------:R-:W-:Y:S02]  /*105e0*/  ELECT P0, UR62, PT ;  /* 0x00000000003e782f */ /* 0x000fe40003800000 */
[----:B------:R-:W-:Y:S01]  /*105f0*/  MOV R2, UR62 ;  /* 0x0000003e00027c02 */ /* 0x000fe20008000f00 */
[----:B------:R-:W-:Y:S10]  /*10600*/  ENDCOLLECTIVE ;  /* 0x000000000000791b */ /* 0x000ff40003800000 */
.L_x_322:
[----:B------:R-:W-:Y:S05]  /*10610*/  BSYNC B1 ;  /* 0x0000000000017941 */ /* 0x000fea0003800000 */
.L_x_321:
[----:B------:R-:W-:Y:S05]  /*10620*/  BRA `(.L_x_323) ;  /* 0xfffffff000007947 */ /* 0x000fea000383ffff */
.L_x_305:
[----:B0-----:R0:W2:Y:S02]  /*10630*/  SYNCS.PHASECHK.TRANS64.TRYWAIT P0, [R11+URZ+0x20], R4 ;  /* 0x000020040b0075a7 */ /* 0x0010a4000800017f */
[----:B--2---:R-:W-:Y:S05]  /*10640*/  @!P0 NANOSLEEP.SYNCS 0x989680 ;  /* 0x009896800000895d */ /* 0x004fea0003900000 */
[----:B------:R-:W2:Y:S02]  /*10650*/  @!P0 SYNCS.PHASECHK.TRANS64 P0, [R11+URZ+0x20], R4 ;  /* 0x000020040b0085a7 */ /* 0x000ea4000800007f */
[----:B--2---:R-:W-:Y:S05]  /*10660*/  @!P0 BRA `(.L_x_305) ;  /* 0xfffffffc00f08947 */ /* 0x004fea000383ffff */
[----:B------:R-:W-:Y:S05]  /*10670*/  BRA `(.L_x_324) ;  /* 0xfffffff000407947 */ /* 0x000fea000383ffff */
.L_x_313:
[----:B------:R-:W-:Y:S01]  /*10680*/  BSSY B0, `(.L_x_325) ;  /* 0x0000006000007945 */ /* 0x000fe20003800000 */
[----:B------:R-:W-:-:S07]  /*10690*/  IMAD.MOV.U32 R2, RZ, RZ, -0x1 ;  /* 0xffffffffff027424 */ /* 0x000fce00078e00ff */
[----:B------:R-:W-:Y:S05]  /*106a0*/  WARPSYNC.COLLECTIVE R2, `(.L_x_326) ;  /* 0x00000000020c7348 */ /* 0x000fea0003c00000 */
[----:B------:R-:W-:Y:S02]  /*106b0*/  ELECT P0, UR62, PT ;  /* 0x00000000003e782f */ /* 0x000fe40003800000 */
[----:B------:R-:W-:Y:S01]  /*106c0*/  MOV R2, UR62 ;  /* 0x0000003e00027c02 */ /* 0x000fe20008000f00 */
[----:B------:R-:W-:Y:S10]  /*106d0*/  ENDCOLLECTIVE ;  /* 0x000000000000791b */ /* 0x000ff40003800000 */
.L_x_326:
[----:B------:R-:W-:Y:S05]  /*106e0*/  BSYNC B0 ;  /* 0x0000000000007941 */ /* 0x000fea0003800000 */
.L_x_325:
[----:B------:R-:W-:Y:S05]  /*106f0*/  BRA `(.L_x_327) ;  /* 0xfffffff800bc7947 */ /* 0x000fea000383ffff */
.L_x_317:
[----:B0-----:R0:W1:Y:S02]  /*10700*/  SYNCS.PHASECHK.TRANS64.TRYWAIT P0, [R7+URZ], R2 ;  /* 0x00000002070075a7 */ /* 0x001064000800017f */
[----:B-1----:R-:W-:Y:S05]  /*10710*/  @!P0 NANOSLEEP.SYNCS 0x989680 ;  /* 0x009896800000895d */ /* 0x002fea0003900000 */
[----:B------:R-:W1:Y:S02]  /*10720*/  @!P0 SYNCS.PHASECHK.TRANS64 P0, [R7+URZ], R2 ;  /* 0x00000002070085a7 */ /* 0x000e64000800007f */
[----:B-1----:R-:W-:Y:S05]  /*10730*/  @!P0 BRA `(.L_x_317) ;  /* 0xfffffffc00f08947 */ /* 0x002fea000383ffff */
[----:B------:R-:W-:Y:S05]  /*10740*/  BRA `(.L_x_328) ;  /* 0xfffffffc00007947 */ /* 0x000fea000383ffff */
.L_x_318:
[----:B0-----:R0:W1:Y:S02]  /*10750*/  SYNCS.PHASECHK.TRANS64.TRYWAIT P0, [R9+URZ], R4 ;  /* 0x00000004090075a7 */ /* 0x001064000800017f */
[----:B-1----:R-:W-:Y:S05]  /*10760*/  @!P0 NANOSLEEP.SYNCS 0x989680 ;  /* 0x009896800000895d */ /* 0x002fea0003900000 */
[----:B------:R-:W1:Y:S02]  /*10770*/  @!P0 SYNCS.PHASECHK.TRANS64 P0, [R9+URZ], R4 ;  /* 0x00000004090085a7 */ /* 0x000e64000800007f */
[----:B-1----:R-:W-:Y:S05]  /*10780*/  @!P0 BRA `(.L_x_318) ;  /* 0xfffffffc00f08947 */ /* 0x002fea000383ffff */
[----:B------:R-:W-:Y:S05]  /*10790*/  BRA `(.L_x_329) ;  /* 0xfffffffc00107947 */ /* 0x000fea000383ffff */
.L_x_319:
[----:B-1----:R1:W2:Y:S02]  /*107a0*/  SYNCS.PHASECHK.TRANS64.TRYWAIT P0, [R6+URZ], R5 ;  /* 0x00000005060075a7 */ /* 0x0022a4000800017f */
[----:B--2---:R-:W-:Y:S05]  /*107b0*/  @!P0 NANOSLEEP.SYNCS 0x989680 ;  /* 0x009896800000895d */ /* 0x004fea0003900000 */
[----:B------:R-:W2:Y:S02]  /*107c0*/  @!P0 SYNCS.PHASECHK.TRANS64 P0, [R6+URZ], R5 ;  /* 0x00000005060085a7 */ /* 0x000ea4000800007f */
[----:B--2---:R-:W-:Y:S05]  /*107d0*/  @!P0 BRA `(.L_x_319) ;  /* 0xfffffffc00f08947 */ /* 0x004fea000383ffff */
[----:B------:R-:W-:Y:S05]  /*107e0*/  BRA `(.L_x_330) ;  /* 0xfffffffc00187947 */ /* 0x000fea000383ffff */
.L_x_331:
[----:B------:R-:W-:-:S00]  /*107f0*/  BRA `(.L_x_331) ;  /* 0xfffffffc00fc7947 */ /* 0x000fc0000383ffff */
[----:B------:R-:W-:-:S00]  /*10800*/  NOP ;  /* 0x0000000000007918 */ /* 0x000fc00000000000 */
[----:B------:R-:W-:-:S00]  /*10810*/  NOP ;  /* 0x0000000000007918 */ /* 0x000fc00000000000 */
[----:B------:R-:W-:-:S00]  /*10820*/  NOP ;  /* 0x0000000000007918 */ /* 0x000fc00000000000 */
[----:B------:R-:W-:-:S00]  /*10830*/  NOP ;  /* 0x0000000000007918 */ /* 0x000fc00000000000 */
[----:B------:R-:W-:-:S00]  /*10840*/  NOP ;  /* 0x0000000000007918 */ /* 0x000fc00000000000 */
[----:B------:R-:W-:-:S00]  /*10850*/  NOP ;  /* 0x0000000000007918 */ /* 0x000fc00000000000 */
[----:B------:R-:W-:-:S00]  /*10860*/  NOP ;  /* 0x0000000000007918 */ /* 0x000fc00000000000 */
[----:B------:R-:W-:-:S00]  /*10870*/  NOP ;  /* 0x0000000000007918 */ /* 0x000fc00000000000 */
.L_x_332:


//--------------------- .nv.shared._ZN7cutlass13device_kernelINS_4gemm6kernel13GemmUniversalIN4cute5tupleIJiiiiEEENS1_10collective13CollectiveMmaINS1_37MainloopSm90TmaGmmaWarpSpecializedFP8ILi4ENS5_IJNS4_1CILi2EEESB_NSA_ILi1EEEEEENS1_35KernelTmaWarpSpecializedCooperativeEEENS5_IJNSA_ILi128EEENSA_ILi256EEESG_EEENS_12float_e5m2_tENS5_IJlSC_lEEESJ_SK_NS4_8TiledMMAINS4_8MMA_AtomIJNS4_4SM904GMMA31MMA_64x256x32_F32E5M2E5M2_SS_TNILNSO_7ScaleInE1ELSQ_1EEEEEENS4_6LayoutINS5_IJSB_SC_SC_EEENS5_IJSC_NSA_ILi0EEESV_EEEEENS5_IJNS4_10UnderscoreESY_SY_EEEEENS4_23SM90_TMA_LOAD_MULTICASTENS4_14ComposedLayoutINS4_7SwizzleILi3ELi4ELi3EEENS4_18smem_ptr_flag_bitsILi8EEENST_INS5_IJNSA_ILi8EEESG_EEENS5_IJSG_SC_EEEEEEEvNS4_8identityES11_S1B_vS1C_EENS_8epilogue10collective6detail29Sm90TmaWarpSpecializedAdapterINS1F_15DefaultEpilogueISJ_SK_SK_NS1E_6thread17LinearCombinationISJ_Li1EffLNS1J_9ScaleType4KindE0ELNS_15FloatRoundStyleE2ESJ_EENS1_15EpilogueDefaultEEEEEvvEEEEvNT_6ParamsE --------------------------
	.section	.nv.shared._ZN7cutlass13device_kernelINS_4gemm6kernel13GemmUniversalIN4cute5tupleIJiiiiEEENS1_10collective13CollectiveMmaINS1_37MainloopSm90TmaGmmaWarpSpecializedFP8ILi4ENS5_IJNS4_1CILi2EEESB_NSA_ILi1EEEEEENS1_35KernelTmaWarpSpecializedCooperativeEEENS5_IJNSA_ILi128EEENSA_ILi256EEESG_EEENS_12float_e5m2_tENS5_IJlSC_lEEESJ_SK_NS4_8TiledMMAINS4_8MMA_AtomIJNS4_4SM904GMMA31MMA_64x256x32_F32E5M2E5M2_SS_TNILNSO_7ScaleInE1ELSQ_1EEEEEENS4_6LayoutINS5_IJSB_SC_SC_EEENS5_IJSC_NSA_ILi0EEESV_EEEEENS5_IJNS4_10UnderscoreESY_SY_EEEEENS4_23SM90_TMA_LOAD_MULTICASTENS4_14ComposedLayoutINS4_7SwizzleILi3ELi4ELi3EEENS4_18smem_ptr_flag_bitsILi8EEENST_INS5_IJNSA_ILi8EEESG_EEENS5_IJSG_SC_EEEEEEEvNS4_8identityES11_S1B_vS1C_EENS_8epilogue10collective6detail29Sm90TmaWarpSpecializedAdapterINS1F_15DefaultEpilogueISJ_SK_SK_NS1E_6thread17LinearCombinationISJ_Li1EffLNS1J_9ScaleType4KindE0ELNS_15FloatRoundStyleE2ESJ_EENS1_15EpilogueDefaultEEEEEvvEEEEvNT_6ParamsE,"aw",@nobits
	.sectionflags	@""
	.align	16
	.zero		1024


//--------------------- .nv.shared.reserved.0     --------------------------
	.section	.nv.shared.reserved.0,"aw",@nobits
	.weak		__nv_reservedSMEM_offset_0_alias
	.size		__nv_reservedSMEM_offset_0_alias, 0, 0
	.other		__nv_reservedSMEM_offset_0_alias,@"STO_CUDA_RESERVED_SHARED STV_DEFAULT"
__nv_reservedSMEM_offset_0_alias:
	.zero		0


//--------------------- .nv.global                --------------------------
	.section	.nv.global,"aw",@nobits
.nv.global:
	.type		_ZN39_INTERNAL_a064bf0f_4_k_cu_b71a1d2b_55684cute1_E,@object
	.size		_ZN39_INTERNAL_a064bf0f_4_k_cu_b71a1d2b_55684cute1_E,(_ZN39_INTERNAL_a064bf0f_4_k_cu_b71a1d2b_55684cuda3std3__45__cpo6cbeginE - _ZN39_INTERNAL_a064bf0f_4_k_cu_b71a1d2b_55684cute1_E)
_ZN39_INTERNAL_a064bf0f_4_k_cu_b71a1d2b_55684cute1_E:
	.zero		1
	.type		_ZN39_INTERNAL_a064bf0f_4_k_cu_b71a1d2b_55684cuda3std3__45__cpo6cbeginE,@object
	.size		_ZN39_INTERNAL_a064bf0f_4_k_cu_b71a1d2b_55684cuda3std3__45__cpo6cbeginE,(_ZN39_INTERNAL_a064bf0f_4_k_cu_b71a1d2b_55684cuda3std3__48in_placeE - _ZN39_INTERNAL_a064bf0f_4_k_cu_b71a1d2b_55684cuda3std3__45__cpo6cbeginE)
_ZN39_INTERNAL_a064bf0f_4_k_cu_b71a1d2b_55684cuda3std3__45__cpo6cbeginE:
	.zero		1
	.type		_ZN39_INTERNAL_a064bf0f_4_k_cu_b71a1d2b_55684cuda3std3__48in_placeE,@object
	.size		_ZN39_INTERNAL_a064bf0f_4_k_cu_b71a1d2b_55684cuda3std3__48in_placeE,(_ZN39_INTERNAL_a064bf0f_4_k_cu_b71a1d2b_55684cuda3std6ranges3__45__cpo9iter_moveE - _ZN39_INTERNAL_a064bf0f_4_k_cu_b71a1d2b_55684cuda3std3__48in_placeE)
_ZN39_INTERNAL_a064bf0f_4_k_cu_b71a1d2b_55684cuda3std3__48in_placeE:
	.zero		1
	.type		_ZN39_INTERNAL_a064bf0f_4_k_cu_b71a1d2b_55684cuda3std6ranges3__45__cpo9iter_moveE,@object
	.size		_ZN39_INTERNAL_a064bf0f_4_k_cu_b71a1d2b_55684cuda3std6ranges3__45__cpo9iter_moveE,(_ZN39_INTERNAL_a064bf0f_4_k_cu_b71a1d2b_55684cuda3std3__45__cpo5beginE - _ZN39_INTERNAL_a064bf0f_4_k_cu_b71a1d2b_55684cuda3std6ranges3__45__cpo9iter_moveE)
_ZN39_INTERNAL_a064bf0f_4_k_cu_b71a1d2b_55684cuda3std6ranges3__45__cpo9iter_moveE:
	.zero		1
	.type		_ZN39_INTERNAL_a064bf0f_4_k_cu_b71a1d2b_55684cuda3std3__45__cpo5beginE,@object
	.size		_ZN39_INTERNAL_a064bf0f_4_k_cu_b71a1d2b_55684cuda3std3__45__cpo5beginE,(_ZN39_INTERNAL_a064bf0f_4_k_cu_b71a1d2b_55684cuda3std3__441_GLOBAL__N__a064bf0f_4_k_cu_b71a1d2b_55686ignoreE - _ZN39_INTERNAL_a064bf0f_4_k_cu_b71a1d2b_55684cuda3std3__45__cpo5beginE)
_ZN39_INTERNAL_a064bf0f_4_k_cu_b71a1d2b_55684cuda3std3__45__cpo5beginE:
	.zero		1
	.type		_ZN39_INTERNAL_a064bf0f_4_k_cu_b71a1d2b_55684cuda3std3__441_GLOBAL__N__a064bf0f_4_k_cu_b71a1d2b_55686ignoreE,@object
	.size		_ZN39_INTERNAL_a064bf0f_4_k_cu_b71a1d2b_55684cuda3std3__441_GLOBAL__N__a064bf0f_4_k_cu_b71a1d2b_55686ignoreE,(_ZN39_INTERNAL_a064bf0f_4_k_cu_b71a1d2b_55684cute7productE - _ZN39_INTERNAL_a064bf0f_4_k_cu_b71a1d2b_55684cuda3std3__441_GLOBAL__N__a064bf0f_4_k_cu_b71a1d2b_55686ignoreE)
_ZN39_INTERNAL_a064bf0f_4_k_cu_b71a1d2b_55684cuda3std3__441_GLOBAL__N__a064bf0f_4_k_cu_b71a1d2b_55686ignoreE:
	.zero		1
	.type		_ZN39_INTERNAL_a064bf0f_4_k_cu_b71a1d2b_55684cute7productE,@object
	.size		_ZN39_INTERNAL_a064bf0f_4_k_cu_b71a1d2b_55684cute7productE,(_ZN39_INTERNAL_a064bf0f_4_k_cu_b71a1d2b_55684cuda3std3__45__cpo3endE - _ZN39_INTERNAL_a064bf0f_4_k_cu_b71a1d2b_55684cute7productE)
_ZN39_INTERNAL_a064bf0f_4_k_cu_b71a1d2b_55684cute7productE:
	.zero		1
	.type		_ZN39_INTERNAL_a064bf0f_4_k_cu_b71a1d2b_55684cuda3std3__45__cpo3endE,@object
	.size		_ZN39_INTERNAL_a064bf0f_4_k_cu_b71a1d2b_55684cuda3std3__45__cpo3endE,(_ZN39_INTERNAL_a064bf0f_4_k_cu_b71a1d2b_55684cuda3std3__419piecewise_constructE - _ZN39_INTERNAL_a064bf0f_4_k_cu_b71a1d2b_55684cuda3std3__45__cpo3endE)
_ZN39_INTERNAL_a064bf0f_4_k_cu_b71a1d2b_55684cuda3std3__45__cpo3endE:
	.zero		1
	.type		_ZN39_INTERNAL_a064bf0f_4_k_cu_b71a1d2b_55684cuda3std3__419piecewise_constructE,@object
	.size		_ZN39_INTERNAL_a064bf0f_4_k_cu_b71a1d2b_55684cuda3std3__419piecewise_constructE,(_ZN39_INTERNAL_a064bf0f_4_k_cu_b71a1d2b_55684cuda3std3__45__cpo4cendE - _ZN39_INTERNAL_a064bf0f_4_k_cu_b71a1d2b_55684cuda3std3__419piecewise_constructE)
_ZN39_INTERNAL_a064bf0f_4_k_cu_b71a1d2b_55684cuda3std3__419piecewise_constructE:
	.zero		1
	.type		_ZN39_INTERNAL_a064bf0f_4_k_cu_b71a1d2b_55684cuda3std3__45__cpo4cendE,@object
	.size		_ZN39_INTERNAL_a064bf0f_4_k_cu_b71a1d2b_55684cuda3std3__45__cpo4cendE,(_ZN39_INTERNAL_a064bf0f_4_k_cu_b71a1d2b_55684cuda3std6ranges3__45__cpo4swapE - _ZN39_INTERNAL_a064bf0f_4_k_cu_b71a1d2b_55684cuda3std3__45__cpo4cendE)
_ZN39_INTERNAL_a064bf0f_4_k_cu_b71a1d2b_55684cuda3std3__45__cpo4cendE:
	.zero		1
	.type		_ZN39_INTERNAL_a064bf0f_4_k_cu_b71a1d2b_55684cuda3std6ranges3__45__cpo4swapE,@object
	.size		_ZN39_INTERNAL_a064bf0f_4_k_cu_b71a1d2b_55684cuda3std6ranges3__45__cpo4swapE,(.L_7 - _ZN39_INTERNAL_a064bf0f_4_k_cu_b71a1d2b_55684cuda3std6ranges3__45__cpo4swapE)
_ZN39_INTERNAL_a064bf0f_4_k_cu_b71a1d2b_55684cuda3std6ranges3__45__cpo4swapE:
	.zero		1
.L_7:


//--------------------- .nv.constant0._ZN7cutlass13device_kernelINS_4gemm6kernel13GemmUniversalIN4cute5tupleIJiiiiEEENS1_10collective13CollectiveMmaINS1_37MainloopSm90TmaGmmaWarpSpecializedFP8ILi4ENS5_IJNS4_1CILi2EEESB_NSA_ILi1EEEEEENS1_35KernelTmaWarpSpecializedCooperativeEEENS5_IJNSA_ILi128EEENSA_ILi256EEESG_EEENS_12float_e5m2_tENS5_IJlSC_lEEESJ_SK_NS4_8TiledMMAINS4_8MMA_AtomIJNS4_4SM904GMMA31MMA_64x256x32_F32E5M2E5M2_SS_TNILNSO_7ScaleInE1ELSQ_1EEEEEENS4_6LayoutINS5_IJSB_SC_SC_EEENS5_IJSC_NSA_ILi0EEESV_EEEEENS5_IJNS4_10UnderscoreESY_SY_EEEEENS4_23SM90_TMA_LOAD_MULTICASTENS4_14ComposedLayoutINS4_7SwizzleILi3ELi4ELi3EEENS4_18smem_ptr_flag_bitsILi8EEENST_INS5_IJNSA_ILi8EEESG_EEENS5_IJSG_SC_EEEEEEEvNS4_8identityES11_S1B_vS1C_EENS_8epilogue10collective6detail29Sm90TmaWarpSpecializedAdapterINS1F_15DefaultEpilogueISJ_SK_SK_NS1E_6thread17LinearCombinationISJ_Li1EffLNS1J_9ScaleType4KindE0ELNS_15FloatRoundStyleE2ESJ_EENS1_15EpilogueDefaultEEEEEvvEEEEvNT_6ParamsE --------------------------
	.section	.nv.constant0._ZN7cutlass13device_kernelINS_4gemm6kernel13GemmUniversalIN4cute5tupleIJiiiiEEENS1_10collective13CollectiveMmaINS1_37MainloopSm90TmaGmmaWarpSpecializedFP8ILi4ENS5_IJNS4_1CILi2EEESB_NSA_ILi1EEEEEENS1_35KernelTmaWarpSpecializedCooperativeEEENS5_IJNSA_ILi128EEENSA_ILi256EEESG_EEENS_12float_e5m2_tENS5_IJlSC_lEEESJ_SK_NS4_8TiledMMAINS4_8MMA_AtomIJNS4_4SM904GMMA31MMA_64x256x32_F32E5M2E5M2_SS_TNILNSO_7ScaleInE1ELSQ_1EEEEEENS4_6LayoutINS5_IJSB_SC_SC_EEENS5_IJSC_NSA_ILi0EEESV_EEEEENS5_IJNS4_10UnderscoreESY_SY_EEEEENS4_23SM90_TMA_LOAD_MULTICASTENS4_14ComposedLayoutINS4_7SwizzleILi3ELi4ELi3EEENS4_18smem_ptr_flag_bitsILi8EEENST_INS5_IJNSA_ILi8EEESG_EEENS5_IJSG_SC_EEEEEEEvNS4_8identityES11_S1B_vS1C_EENS_8epilogue10collective6detail29Sm90TmaWarpSpecializedAdapterINS1F_15DefaultEpilogueISJ_SK_SK_NS1E_6thread17LinearCombinationISJ_Li1EffLNS1J_9ScaleType4KindE0ELNS_15FloatRoundStyleE2ESJ_EENS1_15EpilogueDefaultEEEEEvvEEEEvNT_6ParamsE,"a",@progbits
	.sectionflags	@""
	.align	4
.nv.constant0._ZN7cutlass13device_kernelINS_4gemm6kernel13GemmUniversalIN4cute5tupleIJiiiiEEENS1_10collective13CollectiveMmaINS1_37MainloopSm90TmaGmmaWarpSpecializedFP8ILi4ENS5_IJNS4_1CILi2EEESB_NSA_ILi1EEEEEENS1_35KernelTmaWarpSpecializedCooperativeEEENS5_IJNSA_ILi128EEENSA_ILi256EEESG_EEENS_12float_e5m2_tENS5_IJlSC_lEEESJ_SK_NS4_8TiledMMAINS4_8MMA_AtomIJNS4_4SM904GMMA31MMA_64x256x32_F32E5M2E5M2_SS_TNILNSO_7ScaleInE1ELSQ_1EEEEEENS4_6LayoutINS5_IJSB_SC_SC_EEENS5_IJSC_NSA_ILi0EEESV_EEEEENS5_IJNS4_10UnderscoreESY_SY_EEEEENS4_23SM90_TMA_LOAD_MULTICASTENS4_14ComposedLayoutINS4_7SwizzleILi3ELi4ELi3EEENS4_18smem_ptr_flag_bitsILi8EEENST_INS5_IJNSA_ILi8EEESG_EEENS5_IJSG_SC_EEEEEEEvNS4_8identityES11_S1B_vS1C_EENS_8epilogue10collective6detail29Sm90TmaWarpSpecializedAdapterINS1F_15DefaultEpilogueISJ_SK_SK_NS1E_6thread17LinearCombinationISJ_Li1EffLNS1J_9ScaleType4KindE0ELNS_15FloatRoundStyleE2ESJ_EENS1_15EpilogueDefaultEEEEEvvEEEEvNT_6ParamsE:
	.zero		1664


//--------------------- SYMBOLS --------------------------

	.type		.nv.reservedSmem.offset0,@object
	.size		.nv.reservedSmem.offset0,0x4
